	.target	sm_90a

	.elftype	@"ET_EXEC"


//--------------------- .note.nv.tkinfo           --------------------------
	.section	.note.nv.tkinfo,"",@"SHT_NOTE"
	.sectionflags	@"SHF_NOTE_NV_TKINFO"
	.tkinfo
        /*0018*/ 	.word	0x00000002
        /*0030*/ 	.string	""
        /*0030*/ 	.string	"ptxas"
        /*0030*/ 	.string	"Cuda compilation tools, release 13.0, V13.0.88"
        /*0030*/ 	.string	"Build cuda_13.0.r13.0/compiler.36424714_0"
        /*0030*/ 	.string	"-arch sm_90a -m 64 "



//--------------------- .note.nv.cuinfo           --------------------------
	.section	.note.nv.cuinfo,"",@"SHT_NOTE"
	.sectionflags	@"SHF_NOTE_NV_CUINFO"
        /*0018*/ 	.short	0x0002
        /*001a*/ 	.short	0x005a
        /*001c*/ 	.short	0x0082
	.zero		2


//--------------------- .nv.info                  --------------------------
	.section	.nv.info,"",@"SHT_CUDA_INFO"
	.align	4


	//----- nvinfo : EIATTR_REGCOUNT
	.align		4
        /*0000*/ 	.byte	0x04, 0x2f
        /*0002*/ 	.short	(.L_12 - .L_11)
	.align		4
.L_11:
        /*0004*/ 	.word	index@(_ZN7cutlass13device_kernelINS_4gemm6kernel13GemmUniversalIN4cute5tupleIJiiiiEEENS1_10collective13CollectiveMmaINS1_37MainloopSm90TmaGmmaWarpSpecializedFP8ILi13ENS5_IJNS4_1CILi2EEENSA_ILi1EEESC_EEENS1_35KernelTmaWarpSpecializedCooperativeEEENS5_IJNSA_ILi256EEENSA_ILi16EEENSA_ILi64EEEEEENS_12float_e4m3_tENS5_IJlSC_lEEESK_SL_NS4_8TiledMMAINS4_8MMA_AtomIJNS4_4SM904GMMA30MMA_64x16x32_F32E4M3E4M3_SS_TNILNSP_7ScaleInE1ELSR_1EEEEEENS4_6LayoutISD_NS5_IJSC_NSA_ILi0EEESV_EEEEENS5_IJNS4_10UnderscoreESY_SY_EEEEENS4_13SM90_TMA_LOADENS4_14ComposedLayoutINS4_7SwizzleILi2ELi4ELi3EEENS4_18smem_ptr_flag_bitsILi8EEENSU_INS5_IJNSA_ILi8EEESI_EEENS5_IJSI_SC_EEEEEEEvNS4_8identityENS4_23SM90_TMA_LOAD_MULTICASTES1B_vS1C_EENS_8epilogue10collective6detail29Sm90TmaWarpSpecializedAdapterINS1G_15DefaultEpilogueISK_SL_SL_NS1F_6thread17LinearCombinationISK_Li1EffLNS1K_9ScaleType4KindE0ELNS_15FloatRoundStyleE2ESK_EENS1_15EpilogueDefaultEEEEEvvEEEEvNT_6ParamsE)
        /*0008*/ 	.word	0x000000a8


	//----- nvinfo : EIATTR_FRAME_SIZE
	.align		4
.L_12:
        /*000c*/ 	.byte	0x04, 0x11
        /*000e*/ 	.short	(.L_14 - .L_13)
	.align		4
.L_13:
        /*0010*/ 	.word	index@(_ZN7cutlass13device_kernelINS_4gemm6kernel13GemmUniversalIN4cute5tupleIJiiiiEEENS1_10collective13CollectiveMmaINS1_37MainloopSm90TmaGmmaWarpSpecializedFP8ILi13ENS5_IJNS4_1CILi2EEENSA_ILi1EEESC_EEENS1_35KernelTmaWarpSpecializedCooperativeEEENS5_IJNSA_ILi256EEENSA_ILi16EEENSA_ILi64EEEEEENS_12float_e4m3_tENS5_IJlSC_lEEESK_SL_NS4_8TiledMMAINS4_8MMA_AtomIJNS4_4SM904GMMA30MMA_64x16x32_F32E4M3E4M3_SS_TNILNSP_7ScaleInE1ELSR_1EEEEEENS4_6LayoutISD_NS5_IJSC_NSA_ILi0EEESV_EEEEENS5_IJNS4_10UnderscoreESY_SY_EEEEENS4_13SM90_TMA_LOADENS4_14ComposedLayoutINS4_7SwizzleILi2ELi4ELi3EEENS4_18smem_ptr_flag_bitsILi8EEENSU_INS5_IJNSA_ILi8EEESI_EEENS5_IJSI_SC_EEEEEEEvNS4_8identityENS4_23SM90_TMA_LOAD_MULTICASTES1B_vS1C_EENS_8epilogue10collective6detail29Sm90TmaWarpSpecializedAdapterINS1G_15DefaultEpilogueISK_SL_SL_NS1F_6thread17LinearCombinationISK_Li1EffLNS1K_9ScaleType4KindE0ELNS_15FloatRoundStyleE2ESK_EENS1_15EpilogueDefaultEEEEEvvEEEEvNT_6ParamsE)
        /*0014*/ 	.word	0x00000000


	//----- nvinfo : EIATTR_MIN_STACK_SIZE
	.align		4
.L_14:
        /*0018*/ 	.byte	0x04, 0x12
        /*001a*/ 	.short	(.L_16 - .L_15)
	.align		4
.L_15:
        /*001c*/ 	.word	index@(_ZN7cutlass13device_kernelINS_4gemm6kernel13GemmUniversalIN4cute5tupleIJiiiiEEENS1_10collective13CollectiveMmaINS1_37MainloopSm90TmaGmmaWarpSpecializedFP8ILi13ENS5_IJNS4_1CILi2EEENSA_ILi1EEESC_EEENS1_35KernelTmaWarpSpecializedCooperativeEEENS5_IJNSA_ILi256EEENSA_ILi16EEENSA_ILi64EEEEEENS_12float_e4m3_tENS5_IJlSC_lEEESK_SL_NS4_8TiledMMAINS4_8MMA_AtomIJNS4_4SM904GMMA30MMA_64x16x32_F32E4M3E4M3_SS_TNILNSP_7ScaleInE1ELSR_1EEEEEENS4_6LayoutISD_NS5_IJSC_NSA_ILi0EEESV_EEEEENS5_IJNS4_10UnderscoreESY_SY_EEEEENS4_13SM90_TMA_LOADENS4_14ComposedLayoutINS4_7SwizzleILi2ELi4ELi3EEENS4_18smem_ptr_flag_bitsILi8EEENSU_INS5_IJNSA_ILi8EEESI_EEENS5_IJSI_SC_EEEEEEEvNS4_8identityENS4_23SM90_TMA_LOAD_MULTICASTES1B_vS1C_EENS_8epilogue10collective6detail29Sm90TmaWarpSpecializedAdapterINS1G_15DefaultEpilogueISK_SL_SL_NS1F_6thread17LinearCombinationISK_Li1EffLNS1K_9ScaleType4KindE0ELNS_15FloatRoundStyleE2ESK_EENS1_15EpilogueDefaultEEEEEvvEEEEvNT_6ParamsE)
        /*0020*/ 	.word	0x00000000
.L_16:


//--------------------- .nv.compat                --------------------------
	.section	.nv.compat,"",@"SHT_CUDA_COMPAT_INFO"
	.align	4
        /*0000*/ 	.byte	0x02, 0x09, 0x01, 0x00, 0x02, 0x02, 0x04, 0x00, 0x02, 0x05, 0x05, 0x00, 0x03, 0x07, 0x01, 0x01
        /*0010*/ 	.byte	0x02, 0x03, 0x01, 0x00, 0x02, 0x06, 0x01, 0x00, 0x04, 0x0b, 0x08, 0x00, 0x00, 0x00, 0x00, 0x00
        /*0020*/ 	.byte	0x00, 0x00, 0x00, 0x00


//--------------------- .nv.info._ZN7cutlass13device_kernelINS_4gemm6kernel13GemmUniversalIN4cute5tupleIJiiiiEEENS1_10collective13CollectiveMmaINS1_37MainloopSm90TmaGmmaWarpSpecializedFP8ILi13ENS5_IJNS4_1CILi2EEENSA_ILi1EEESC_EEENS1_35KernelTmaWarpSpecializedCooperativeEEENS5_IJNSA_ILi256EEENSA_ILi16EEENSA_ILi64EEEEEENS_12float_e4m3_tENS5_IJlSC_lEEESK_SL_NS4_8TiledMMAINS4_8MMA_AtomIJNS4_4SM904GMMA30MMA_64x16x32_F32E4M3E4M3_SS_TNILNSP_7ScaleInE1ELSR_1EEEEEENS4_6LayoutISD_NS5_IJSC_NSA_ILi0EEESV_EEEEENS5_IJNS4_10UnderscoreESY_SY_EEEEENS4_13SM90_TMA_LOADENS4_14ComposedLayoutINS4_7SwizzleILi2ELi4ELi3EEENS4_18smem_ptr_flag_bitsILi8EEENSU_INS5_IJNSA_ILi8EEESI_EEENS5_IJSI_SC_EEEEEEEvNS4_8identityENS4_23SM90_TMA_LOAD_MULTICASTES1B_vS1C_EENS_8epilogue10collective6detail29Sm90TmaWarpSpecializedAdapterINS1G_15DefaultEpilogueISK_SL_SL_NS1F_6thread17LinearCombinationISK_Li1EffLNS1K_9ScaleType4KindE0ELNS_15FloatRoundStyleE2ESK_EENS1_15EpilogueDefaultEEEEEvvEEEEvNT_6ParamsE --------------------------
	.section	.nv.info._ZN7cutlass13device_kernelINS_4gemm6kernel13GemmUniversalIN4cute5tupleIJiiiiEEENS1_10collective13CollectiveMmaINS1_37MainloopSm90TmaGmmaWarpSpecializedFP8ILi13ENS5_IJNS4_1CILi2EEENSA_ILi1EEESC_EEENS1_35KernelTmaWarpSpecializedCooperativeEEENS5_IJNSA_ILi256EEENSA_ILi16EEENSA_ILi64EEEEEENS_12float_e4m3_tENS5_IJlSC_lEEESK_SL_NS4_8TiledMMAINS4_8MMA_AtomIJNS4_4SM904GMMA30MMA_64x16x32_F32E4M3E4M3_SS_TNILNSP_7ScaleInE1ELSR_1EEEEEENS4_6LayoutISD_NS5_IJSC_NSA_ILi0EEESV_EEEEENS5_IJNS4_10UnderscoreESY_SY_EEEEENS4_13SM90_TMA_LOADENS4_14ComposedLayoutINS4_7SwizzleILi2ELi4ELi3EEENS4_18smem_ptr_flag_bitsILi8EEENSU_INS5_IJNSA_ILi8EEESI_EEENS5_IJSI_SC_EEEEEEEvNS4_8identityENS4_23SM90_TMA_LOAD_MULTICASTES1B_vS1C_EENS_8epilogue10collective6detail29Sm90TmaWarpSpecializedAdapterINS1G_15DefaultEpilogueISK_SL_SL_NS1F_6thread17LinearCombinationISK_Li1EffLNS1K_9ScaleType4KindE0ELNS_15FloatRoundStyleE2ESK_EENS1_15EpilogueDefaultEEEEEvvEEEEvNT_6ParamsE,"",@"SHT_CUDA_INFO"
	.sectionflags	@""
	.align	4


	//----- nvinfo : EIATTR_CUDA_API_VERSION
	.align		4
        /*0000*/ 	.byte	0x04, 0x37
        /*0002*/ 	.short	(.L_18 - .L_17)
.L_17:
        /*0004*/ 	.word	0x00000082


	//----- nvinfo : EIATTR_KPARAM_INFO
	.align		4
.L_18:
        /*0008*/ 	.byte	0x04, 0x17
        /*000a*/ 	.short	(.L_20 - .L_19)
.L_19:
        /*000c*/ 	.word	0x00000000
        /*0010*/ 	.short	0x0000
        /*0012*/ 	.short	0x0070
        /*0014*/ 	.byte	0x00, 0xf0, 0x01, 0x10


	//----- nvinfo : EIATTR_SPARSE_MMA_MASK
	.align		4
.L_20:
        /*0018*/ 	.byte	0x03, 0x50
        /*001a*/ 	.short	0x0000


	//----- nvinfo : EIATTR_MAXREG_COUNT
	.align		4
        /*001c*/ 	.byte	0x03, 0x1b
        /*001e*/ 	.short	0x00a8


	//----- nvinfo : EIATTR_NUM_BARRIERS
	.align		4
        /*0020*/ 	.byte	0x02, 0x4c
        /*0022*/ 	.byte	0x01
	.zero		1


	//----- nvinfo : EIATTR_MERCURY_ISA_VERSION
	.align		4
        /*0024*/ 	.byte	0x03, 0x5f
        /*0026*/ 	.short	0x0101


	//----- nvinfo : EIATTR_INT_WARP_WIDE_INSTR_OFFSETS
	.align		4
        /*0028*/ 	.byte	0x04, 0x31
        /*002a*/ 	.short	(.L_22 - .L_21)


	//   ....[0]....
.L_21:
        /*002c*/ 	.word	0x000005f0


	//   ....[1]....
        /*0030*/ 	.word	0x00000620


	//   ....[2]....
        /*0034*/ 	.word	0x000007c0


	//----- nvinfo : EIATTR_COOP_GROUP_MASK_REGIDS
	.align		4
.L_22:
        /*0038*/ 	.byte	0x04, 0x29
        /*003a*/ 	.short	(.L_24 - .L_23)


	//   ....[0]....
.L_23:
        /*003c*/ 	.word	0xffffffff


	//   ....[1]....
        /*0040*/ 	.word	0xffffffff


	//   ....[2]....
        /*0044*/ 	.word	0xffffffff


	//   ....[3]....
        /*0048*/ 	.word	0xffffffff


	//   ....[4]....
        /*004c*/ 	.word	0xffffffff


	//   ....[5]....
        /*0050*/ 	.word	0xffffffff


	//----- nvinfo : EIATTR_COOP_GROUP_INSTR_OFFSETS
	.align		4
.L_24:
        /*0054*/ 	.byte	0x04, 0x28
        /*0056*/ 	.short	(.L_26 - .L_25)


	//   ....[0]....
.L_25:
        /*0058*/ 	.word	0x00000060


	//   ....[1]....
        /*005c*/ 	.word	0x00000070


	//   ....[2]....
        /*0060*/ 	.word	0x00000130


	//   ....[3]....
        /*0064*/ 	.word	0x00000420


	//   ....[4]....
        /*0068*/ 	.word	0x00000940


	//   ....[5]....
        /*006c*/ 	.word	0x000013b0


	//----- nvinfo : EIATTR_REG_RECONFIG
	.align		4
.L_26:
        /*0070*/ 	.byte	0x01, 0x54
	.zero		2


	//----- nvinfo : EIATTR_MBARRIER_INSTR_OFFSETS
	.align		4
        /*0074*/ 	.byte	0x04, 0x39
        /*0076*/ 	.short	(.L_28 - .L_27)


	//   ....[0]....
.L_27:
        /*0078*/ 	.word	0x00000250
        /*007c*/ 	.word	0x000000ff
        /*0080*/ 	.word	0x00000000
        /*0084*/ 	.short	0x0100
        /*0086*/ 	.byte	0x08
	.zero		1


	//   ....[1]....
        /*0088*/ 	.word	0x00000260
        /*008c*/ 	.word	0x000000ff
        /*0090*/ 	.word	0x00000068
        /*0094*/ 	.short	0x0100
        /*0096*/ 	.byte	0x08
	.zero		1


	//   ....[2]....
        /*0098*/ 	.word	0x00000270
        /*009c*/ 	.word	0x000000ff
        /*00a0*/ 	.word	0x00000008
        /*00a4*/ 	.short	0x0100
        /*00a6*/ 	.byte	0x08
	.zero		1


	//   ....[3]....
        /*00a8*/ 	.word	0x00000280
        /*00ac*/ 	.word	0x000000ff
        /*00b0*/ 	.word	0x00000070
        /*00b4*/ 	.short	0x0100
        /*00b6*/ 	.byte	0x08
	.zero		1


	//   ....[4]....
        /*00b8*/ 	.word	0x00000290
        /*00bc*/ 	.word	0x000000ff
        /*00c0*/ 	.word	0x00000010
        /*00c4*/ 	.short	0x0100
        /*00c6*/ 	.byte	0x08
	.zero		1


	//   ....[5]....
        /*00c8*/ 	.word	0x000002a0
        /*00cc*/ 	.word	0x000000ff
        /*00d0*/ 	.word	0x00000078
        /*00d4*/ 	.short	0x0100
        /*00d6*/ 	.byte	0x08
	.zero		1


	//   ....[6]....
        /*00d8*/ 	.word	0x000002b0
        /*00dc*/ 	.word	0x000000ff
        /*00e0*/ 	.word	0x00000018
        /*00e4*/ 	.short	0x0100
        /*00e6*/ 	.byte	0x08
	.zero		1


	//   ....[7]....
        /*00e8*/ 	.word	0x000002c0
        /*00ec*/ 	.word	0x000000ff
        /*00f0*/ 	.word	0x00000080
        /*00f4*/ 	.short	0x0100
        /*00f6*/ 	.byte	0x08
	.zero		1


	//   ....[8]....
        /*00f8*/ 	.word	0x000002d0
        /*00fc*/ 	.word	0x000000ff
        /*0100*/ 	.word	0x00000020
        /*0104*/ 	.short	0x0100
        /*0106*/ 	.byte	0x08
	.zero		1


	//   ....[9]....
        /*0108*/ 	.word	0x000002e0
        /*010c*/ 	.word	0x000000ff
        /*0110*/ 	.word	0x00000088
        /*0114*/ 	.short	0x0100
        /*0116*/ 	.byte	0x08
	.zero		1


	//   ....[10]....
        /*0118*/ 	.word	0x000002f0
        /*011c*/ 	.word	0x000000ff
        /*0120*/ 	.word	0x00000028
        /*0124*/ 	.short	0x0100
        /*0126*/ 	.byte	0x08
	.zero		1


	//   ....[11]....
        /*0128*/ 	.word	0x00000300
        /*012c*/ 	.word	0x000000ff
        /*0130*/ 	.word	0x00000090
        /*0134*/ 	.short	0x0100
        /*0136*/ 	.byte	0x08
	.zero		1


	//   ....[12]....
        /*0138*/ 	.word	0x00000310
        /*013c*/ 	.word	0x000000ff
        /*0140*/ 	.word	0x00000030
        /*0144*/ 	.short	0x0100
        /*0146*/ 	.byte	0x08
	.zero		1


	//   ....[13]....
        /*0148*/ 	.word	0x00000320
        /*014c*/ 	.word	0x000000ff
        /*0150*/ 	.word	0x00000098
        /*0154*/ 	.short	0x0100
        /*0156*/ 	.byte	0x08
	.zero		1


	//   ....[14]....
        /*0158*/ 	.word	0x00000330
        /*015c*/ 	.word	0x000000ff
        /*0160*/ 	.word	0x00000038
        /*0164*/ 	.short	0x0100
        /*0166*/ 	.byte	0x08
	.zero		1


	//   ....[15]....
        /*0168*/ 	.word	0x00000340
        /*016c*/ 	.word	0x000000ff
        /*0170*/ 	.word	0x000000a0
        /*0174*/ 	.short	0x0100
        /*0176*/ 	.byte	0x08
	.zero		1


	//   ....[16]....
        /*0178*/ 	.word	0x00000350
        /*017c*/ 	.word	0x000000ff
        /*0180*/ 	.word	0x00000040
        /*0184*/ 	.short	0x0100
        /*0186*/ 	.byte	0x08
	.zero		1


	//   ....[17]....
        /*0188*/ 	.word	0x00000360
        /*018c*/ 	.word	0x000000ff
        /*0190*/ 	.word	0x000000a8
        /*0194*/ 	.short	0x0100
        /*0196*/ 	.byte	0x08
	.zero		1


	//   ....[18]....
        /*0198*/ 	.word	0x00000370
        /*019c*/ 	.word	0x000000ff
        /*01a0*/ 	.word	0x00000048
        /*01a4*/ 	.short	0x0100
        /*01a6*/ 	.byte	0x08
	.zero		1


	//   ....[19]....
        /*01a8*/ 	.word	0x00000380
        /*01ac*/ 	.word	0x000000ff
        /*01b0*/ 	.word	0x000000b0
        /*01b4*/ 	.short	0x0100
        /*01b6*/ 	.byte	0x08
	.zero		1


	//   ....[20]....
        /*01b8*/ 	.word	0x00000390
        /*01bc*/ 	.word	0x000000ff
        /*01c0*/ 	.word	0x00000050
        /*01c4*/ 	.short	0x0100
        /*01c6*/ 	.byte	0x08
	.zero		1


	//   ....[21]....
        /*01c8*/ 	.word	0x000003a0
        /*01cc*/ 	.word	0x000000ff
        /*01d0*/ 	.word	0x000000b8
        /*01d4*/ 	.short	0x0100
        /*01d6*/ 	.byte	0x08
	.zero		1


	//   ....[22]....
        /*01d8*/ 	.word	0x000003b0
        /*01dc*/ 	.word	0x000000ff
        /*01e0*/ 	.word	0x00000058
        /*01e4*/ 	.short	0x0100
        /*01e6*/ 	.byte	0x08
	.zero		1


	//   ....[23]....
        /*01e8*/ 	.word	0x000003c0
        /*01ec*/ 	.word	0x000000ff
        /*01f0*/ 	.word	0x000000c0
        /*01f4*/ 	.short	0x0100
        /*01f6*/ 	.byte	0x08
	.zero		1


	//   ....[24]....
        /*01f8*/ 	.word	0x000003d0
        /*01fc*/ 	.word	0x000000ff
        /*0200*/ 	.word	0x00000060
        /*0204*/ 	.short	0x0100
        /*0206*/ 	.byte	0x08
	.zero		1


	//   ....[25]....
        /*0208*/ 	.word	0x000003e0
        /*020c*/ 	.word	0x000000ff
        /*0210*/ 	.word	0x000000c8
        /*0214*/ 	.short	0x0100
        /*0216*/ 	.byte	0x08
	.zero		1


	//   ....[26]....
        /*0218*/ 	.word	0x00000850
        /*021c*/ 	.word	0x000000ff
        /*0220*/ 	.word	0x000000e0
        /*0224*/ 	.short	0x0100
        /*0226*/ 	.byte	0x06
	.zero		1


	//   ....[27]....
        /*0228*/ 	.word	0x000008e0
        /*022c*/ 	.word	0x000000ff
        /*0230*/ 	.word	0x000000e8
        /*0234*/ 	.short	0x0100
        /*0236*/ 	.byte	0x06
	.zero		1


	//   ....[28]....
        /*0238*/ 	.word	0x000015f0
        /*023c*/ 	.word	0x000000ff
        /*0240*/ 	.word	0x00000000
        /*0244*/ 	.short	0x010a
        /*0246*/ 	.byte	0x06
	.zero		1


	//   ....[29]....
        /*0248*/ 	.word	0x00001630
        /*024c*/ 	.word	0x000000ff
        /*0250*/ 	.word	0x00000000
        /*0254*/ 	.short	0x010a
        /*0256*/ 	.byte	0x06
	.zero		1


	//   ....[30]....
        /*0258*/ 	.word	0x00001b90
        /*025c*/ 	.word	0x000000ff
        /*0260*/ 	.word	0x00000000
        /*0264*/ 	.short	0x010a
        /*0266*/ 	.byte	0x0c
	.zero		1


	//   ....[31]....
        /*0268*/ 	.word	0x00001bd0
        /*026c*/ 	.word	0x000000ff
        /*0270*/ 	.word	0x00000000
        /*0274*/ 	.short	0x010a
        /*0276*/ 	.byte	0x0c
	.zero		1


	//   ....[32]....
        /*0278*/ 	.word	0x00001fa0
        /*027c*/ 	.word	0x0000000a
        /*0280*/ 	.word	0x00000000
        /*0284*/ 	.short	0x0101
        /*0286*/ 	.byte	0x3f
	.zero		1


	//   ....[33]....
        /*0288*/ 	.word	0x00002340
        /*028c*/ 	.word	0x00000004
        /*0290*/ 	.word	0x00000000
        /*0294*/ 	.short	0x0101
        /*0296*/ 	.byte	0x3f
	.zero		1


	//   ....[34]....
        /*0298*/ 	.word	0x00004ac0
        /*029c*/ 	.word	0x00000015
        /*02a0*/ 	.word	0x00000068
        /*02a4*/ 	.short	0x010a
        /*02a6*/ 	.byte	0x3f
	.zero		1


	//   ....[35]....
        /*02a8*/ 	.word	0x00004e50
        /*02ac*/ 	.word	0x00000004
        /*02b0*/ 	.word	0x000000e8
        /*02b4*/ 	.short	0x0101
        /*02b6*/ 	.byte	0x3f
	.zero		1


	//   ....[36]....
        /*02b8*/ 	.word	0x000055a0
        /*02bc*/ 	.word	0x00000006
        /*02c0*/ 	.word	0x00000000
        /*02c4*/ 	.short	0x010a
        /*02c6*/ 	.byte	0x3f
	.zero		1


	//   ....[37]....
        /*02c8*/ 	.word	0x00005620
        /*02cc*/ 	.word	0x00000007
        /*02d0*/ 	.word	0x00000000
        /*02d4*/ 	.short	0x010a
        /*02d6*/ 	.byte	0x3f
	.zero		1


	//   ....[38]....
        /*02d8*/ 	.word	0x000056b0
        /*02dc*/ 	.word	0x00000006
        /*02e0*/ 	.word	0x00000000
        /*02e4*/ 	.short	0x010a
        /*02e6*/ 	.byte	0x3f
	.zero		1


	//   ....[39]....
        /*02e8*/ 	.word	0x00005740
        /*02ec*/ 	.word	0x00000009
        /*02f0*/ 	.word	0x00000000
        /*02f4*/ 	.short	0x010a
        /*02f6*/ 	.byte	0x3f
	.zero		1


	//   ....[40]....
        /*02f8*/ 	.word	0x000057d0
        /*02fc*/ 	.word	0x00000006
        /*0300*/ 	.word	0x00000000
        /*0304*/ 	.short	0x010a
        /*0306*/ 	.byte	0x3f
	.zero		1


	//   ....[41]....
        /*0308*/ 	.word	0x00005860
        /*030c*/ 	.word	0x00000009
        /*0310*/ 	.word	0x00000000
        /*0314*/ 	.short	0x010a
        /*0316*/ 	.byte	0x3f
	.zero		1


	//   ....[42]....
        /*0318*/ 	.word	0x000058f0
        /*031c*/ 	.word	0x00000006
        /*0320*/ 	.word	0x00000000
        /*0324*/ 	.short	0x010a
        /*0326*/ 	.byte	0x3f
	.zero		1


	//   ....[43]....
        /*0328*/ 	.word	0x00005980
        /*032c*/ 	.word	0x00000009
        /*0330*/ 	.word	0x00000000
        /*0334*/ 	.short	0x010a
        /*0336*/ 	.byte	0x3f
	.zero		1


	//   ....[44]....
        /*0338*/ 	.word	0x00005a10
        /*033c*/ 	.word	0x00000006
        /*0340*/ 	.word	0x00000000
        /*0344*/ 	.short	0x010a
        /*0346*/ 	.byte	0x3f
	.zero		1


	//   ....[45]....
        /*0348*/ 	.word	0x00005aa0
        /*034c*/ 	.word	0x00000009
        /*0350*/ 	.word	0x00000000
        /*0354*/ 	.short	0x010a
        /*0356*/ 	.byte	0x3f
	.zero		1


	//   ....[46]....
        /*0358*/ 	.word	0x00005b30
        /*035c*/ 	.word	0x0000000a
        /*0360*/ 	.word	0x00000000
        /*0364*/ 	.short	0x010a
        /*0366*/ 	.byte	0x3f
	.zero		1


	//   ....[47]....
        /*0368*/ 	.word	0x00005bc0
        /*036c*/ 	.word	0x0000000b
        /*0370*/ 	.word	0x00000000
        /*0374*/ 	.short	0x010a
        /*0376*/ 	.byte	0x3f
	.zero		1


	//   ....[48]....
        /*0378*/ 	.word	0x00005c50
        /*037c*/ 	.word	0x00000003
        /*0380*/ 	.word	0x00000000
        /*0384*/ 	.short	0x010a
        /*0386*/ 	.byte	0x3f
	.zero		1


	//   ....[49]....
        /*0388*/ 	.word	0x00005cc0
        /*038c*/ 	.word	0x00000005
        /*0390*/ 	.word	0x00000000
        /*0394*/ 	.short	0x010a
        /*0396*/ 	.byte	0x3f
	.zero		1


	//   ....[50]....
        /*0398*/ 	.word	0x00005d20
        /*039c*/ 	.word	0x0000000b
        /*03a0*/ 	.word	0x00000000
        /*03a4*/ 	.short	0x010a
        /*03a6*/ 	.byte	0x3f
	.zero		1


	//   ....[51]....
        /*03a8*/ 	.word	0x00005df0
        /*03ac*/ 	.word	0x00000015
        /*03b0*/ 	.word	0x00000068
        /*03b4*/ 	.short	0x010a
        /*03b6*/ 	.byte	0x3f
	.zero		1


	//   ....[52]....
        /*03b8*/ 	.word	0x00005ec0
        /*03bc*/ 	.word	0x00000006
        /*03c0*/ 	.word	0x00000000
        /*03c4*/ 	.short	0x010a
        /*03c6*/ 	.byte	0x3f
	.zero		1


	//   ....[53]....
        /*03c8*/ 	.word	0x00005f10
        /*03cc*/ 	.word	0x00000007
        /*03d0*/ 	.word	0x00000000
        /*03d4*/ 	.short	0x010a
        /*03d6*/ 	.byte	0x3f
	.zero		1


	//   ....[54]....
        /*03d8*/ 	.word	0x00005f60
        /*03dc*/ 	.word	0x00000006
        /*03e0*/ 	.word	0x00000000
        /*03e4*/ 	.short	0x010a
        /*03e6*/ 	.byte	0x3f
	.zero		1


	//   ....[55]....
        /*03e8*/ 	.word	0x00005fb0
        /*03ec*/ 	.word	0x00000009
        /*03f0*/ 	.word	0x00000000
        /*03f4*/ 	.short	0x010a
        /*03f6*/ 	.byte	0x3f
	.zero		1


	//   ....[56]....
        /*03f8*/ 	.word	0x00006000
        /*03fc*/ 	.word	0x00000006
        /*0400*/ 	.word	0x00000000
        /*0404*/ 	.short	0x010a
        /*0406*/ 	.byte	0x3f
	.zero		1


	//   ....[57]....
        /*0408*/ 	.word	0x00006050
        /*040c*/ 	.word	0x00000009
        /*0410*/ 	.word	0x00000000
        /*0414*/ 	.short	0x010a
        /*0416*/ 	.byte	0x3f
	.zero		1


	//   ....[58]....
        /*0418*/ 	.word	0x000060a0
        /*041c*/ 	.word	0x00000006
        /*0420*/ 	.word	0x00000000
        /*0424*/ 	.short	0x010a
        /*0426*/ 	.byte	0x3f
	.zero		1


	//   ....[59]....
        /*0428*/ 	.word	0x000060f0
        /*042c*/ 	.word	0x00000009
        /*0430*/ 	.word	0x00000000
        /*0434*/ 	.short	0x010a
        /*0436*/ 	.byte	0x3f
	.zero		1


	//   ....[60]....
        /*0438*/ 	.word	0x00006140
        /*043c*/ 	.word	0x00000006
        /*0440*/ 	.word	0x00000000
        /*0444*/ 	.short	0x010a
        /*0446*/ 	.byte	0x3f
	.zero		1


	//   ....[61]....
        /*0448*/ 	.word	0x00006190
        /*044c*/ 	.word	0x00000009
        /*0450*/ 	.word	0x00000000
        /*0454*/ 	.short	0x010a
        /*0456*/ 	.byte	0x3f
	.zero		1


	//   ....[62]....
        /*0458*/ 	.word	0x000061e0
        /*045c*/ 	.word	0x0000000a
        /*0460*/ 	.word	0x00000000
        /*0464*/ 	.short	0x010a
        /*0466*/ 	.byte	0x3f
	.zero		1


	//   ....[63]....
        /*0468*/ 	.word	0x00006230
        /*046c*/ 	.word	0x0000000b
        /*0470*/ 	.word	0x00000000
        /*0474*/ 	.short	0x010a
        /*0476*/ 	.byte	0x3f
	.zero		1


	//----- nvinfo : EIATTR_NUM_MBARRIERS
	.align		4
.L_28:
        /*0478*/ 	.byte	0x03, 0x38
        /*047a*/ 	.short	0x001c


	//----- nvinfo : EIATTR_EXIT_INSTR_OFFSETS
	.align		4
        /*047c*/ 	.byte	0x04, 0x1c
        /*047e*/ 	.short	(.L_30 - .L_29)


	//   ....[0]....
.L_29:
        /*0480*/ 	.word	0x00000aa0


	//   ....[1]....
        /*0484*/ 	.word	0x00001280


	//   ....[2]....
        /*0488*/ 	.word	0x000041d0


	//   ....[3]....
        /*048c*/ 	.word	0x00004730


	//   ....[4]....
        /*0490*/ 	.word	0x00005ca0


	//----- nvinfo : EIATTR_MAX_THREADS
	.align		4
.L_30:
        /*0494*/ 	.byte	0x04, 0x05
        /*0496*/ 	.short	(.L_32 - .L_31)
.L_31:
        /*0498*/ 	.word	0x00000180
        /*049c*/ 	.word	0x00000001
        /*04a0*/ 	.word	0x00000001


	//----- nvinfo : EIATTR_CRS_STACK_SIZE
	.align		4
.L_32:
        /*04a4*/ 	.byte	0x04, 0x1e
        /*04a6*/ 	.short	(.L_34 - .L_33)
.L_33:
        /*04a8*/ 	.word	0x00000000


	//----- nvinfo : EIATTR_CBANK_PARAM_SIZE
	.align		4
.L_34:
        /*04ac*/ 	.byte	0x03, 0x19
        /*04ae*/ 	.short	0x0470


	//----- nvinfo : EIATTR_PARAM_CBANK
	.align		4
        /*04b0*/ 	.byte	0x04, 0x0a
        /*04b2*/ 	.short	(.L_36 - .L_35)
	.align		4
.L_35:
        /*04b4*/ 	.word	index@(.nv.constant0._ZN7cutlass13device_kernelINS_4gemm6kernel13GemmUniversalIN4cute5tupleIJiiiiEEENS1_10collective13CollectiveMmaINS1_37MainloopSm90TmaGmmaWarpSpecializedFP8ILi13ENS5_IJNS4_1CILi2EEENSA_ILi1EEESC_EEENS1_35KernelTmaWarpSpecializedCooperativeEEENS5_IJNSA_ILi256EEENSA_ILi16EEENSA_ILi64EEEEEENS_12float_e4m3_tENS5_IJlSC_lEEESK_SL_NS4_8TiledMMAINS4_8MMA_AtomIJNS4_4SM904GMMA30MMA_64x16x32_F32E4M3E4M3_SS_TNILNSP_7ScaleInE1ELSR_1EEEEEENS4_6LayoutISD_NS5_IJSC_NSA_ILi0EEESV_EEEEENS5_IJNS4_10UnderscoreESY_SY_EEEEENS4_13SM90_TMA_LOADENS4_14ComposedLayoutINS4_7SwizzleILi2ELi4ELi3EEENS4_18smem_ptr_flag_bitsILi8EEENSU_INS5_IJNSA_ILi8EEESI_EEENS5_IJSI_SC_EEEEEEEvNS4_8identityENS4_23SM90_TMA_LOAD_MULTICASTES1B_vS1C_EENS_8epilogue10collective6detail29Sm90TmaWarpSpecializedAdapterINS1G_15DefaultEpilogueISK_SL_SL_NS1F_6thread17LinearCombinationISK_Li1EffLNS1K_9ScaleType4KindE0ELNS_15FloatRoundStyleE2ESK_EENS1_15EpilogueDefaultEEEEEvvEEEEvNT_6ParamsE)
        /*04b8*/ 	.short	0x0210
        /*04ba*/ 	.short	0x0470


	//----- nvinfo : EIATTR_SW_WAR
	.align		4
.L_36:
        /*04bc*/ 	.byte	0x04, 0x36
        /*04be*/ 	.short	(.L_38 - .L_37)
.L_37:
        /*04c0*/ 	.word	0x00000008
.L_38:


//--------------------- .nv.callgraph             --------------------------
	.section	.nv.callgraph,"",@"SHT_CUDA_CALLGRAPH"
	.align	4
	.sectionentsize	8
	.align		4
        /*0000*/ 	.word	0x00000000
	.align		4
        /*0004*/ 	.word	0xffffffff
	.align		4
        /*0008*/ 	.word	0x00000000
	.align		4
        /*000c*/ 	.word	0xfffffffe
	.align		4
        /*0010*/ 	.word	0x00000000
	.align		4
        /*0014*/ 	.word	0xfffffffd
	.align		4
        /*0018*/ 	.word	0x00000000
	.align		4
        /*001c*/ 	.word	0xfffffffc


//--------------------- .nv.constant4             --------------------------
	.section	.nv.constant4,"a",@progbits
	.align	8
	.align		8
.nv.constant4:
        /*0000*/ 	.dword	_ZN40_INTERNAL_106e25ab_4_k_cu_c6e6aa5f_143594cuda3std3__45__cpo5beginE
	.align		8
        /*0008*/ 	.dword	_ZN40_INTERNAL_106e25ab_4_k_cu_c6e6aa5f_143594cuda3std3__45__cpo3endE
	.align		8
        /*0010*/ 	.dword	_ZN40_INTERNAL_106e25ab_4_k_cu_c6e6aa5f_143594cuda3std3__45__cpo6cbeginE
	.align		8
        /*0018*/ 	.dword	_ZN40_INTERNAL_106e25ab_4_k_cu_c6e6aa5f_143594cuda3std3__45__cpo4cendE
	.align		8
        /*0020*/ 	.dword	_ZN40_INTERNAL_106e25ab_4_k_cu_c6e6aa5f_143594cuda3std3__442_GLOBAL__N__106e25ab_4_k_cu_c6e6aa5f_143596ignoreE
	.align		8
        /*0028*/ 	.dword	_ZN40_INTERNAL_106e25ab_4_k_cu_c6e6aa5f_143594cuda3std3__419piecewise_constructE
	.align		8
        /*0030*/ 	.dword	_ZN40_INTERNAL_106e25ab_4_k_cu_c6e6aa5f_143594cuda3std3__48in_placeE
	.align		8
        /*0038*/ 	.dword	_ZN40_INTERNAL_106e25ab_4_k_cu_c6e6aa5f_143594cuda3std6ranges3__45__cpo4swapE
	.align		8
        /*0040*/ 	.dword	_ZN40_INTERNAL_106e25ab_4_k_cu_c6e6aa5f_143594cuda3std6ranges3__45__cpo9iter_moveE
	.align		8
        /*0048*/ 	.dword	_ZN40_INTERNAL_106e25ab_4_k_cu_c6e6aa5f_143594cute7productE
	.align		8
        /*0050*/ 	.dword	_ZN40_INTERNAL_106e25ab_4_k_cu_c6e6aa5f_143594cute1_E


//--------------------- .text._ZN7cutlass13device_kernelINS_4gemm6kernel13GemmUniversalIN4cute5tupleIJiiiiEEENS1_10collective13CollectiveMmaINS1_37MainloopSm90TmaGmmaWarpSpecializedFP8ILi13ENS5_IJNS4_1CILi2EEENSA_ILi1EEESC_EEENS1_35KernelTmaWarpSpecializedCooperativeEEENS5_IJNSA_ILi256EEENSA_ILi16EEENSA_ILi64EEEEEENS_12float_e4m3_tENS5_IJlSC_lEEESK_SL_NS4_8TiledMMAINS4_8MMA_AtomIJNS4_4SM904GMMA30MMA_64x16x32_F32E4M3E4M3_SS_TNILNSP_7ScaleInE1ELSR_1EEEEEENS4_6LayoutISD_NS5_IJSC_NSA_ILi0EEESV_EEEEENS5_IJNS4_10UnderscoreESY_SY_EEEEENS4_13SM90_TMA_LOADENS4_14ComposedLayoutINS4_7SwizzleILi2ELi4ELi3EEENS4_18smem_ptr_flag_bitsILi8EEENSU_INS5_IJNSA_ILi8EEESI_EEENS5_IJSI_SC_EEEEEEEvNS4_8identityENS4_23SM90_TMA_LOAD_MULTICASTES1B_vS1C_EENS_8epilogue10collective6detail29Sm90TmaWarpSpecializedAdapterINS1G_15DefaultEpilogueISK_SL_SL_NS1F_6thread17LinearCombinationISK_Li1EffLNS1K_9ScaleType4KindE0ELNS_15FloatRoundStyleE2ESK_EENS1_15EpilogueDefaultEEEEEvvEEEEvNT_6ParamsE --------------------------
	.section	.text._ZN7cutlass13device_kernelINS_4gemm6kernel13GemmUniversalIN4cute5tupleIJiiiiEEENS1_10collective13CollectiveMmaINS1_37MainloopSm90TmaGmmaWarpSpecializedFP8ILi13ENS5_IJNS4_1CILi2EEENSA_ILi1EEESC_EEENS1_35KernelTmaWarpSpecializedCooperativeEEENS5_IJNSA_ILi256EEENSA_ILi16EEENSA_ILi64EEEEEENS_12float_e4m3_tENS5_IJlSC_lEEESK_SL_NS4_8TiledMMAINS4_8MMA_AtomIJNS4_4SM904GMMA30MMA_64x16x32_F32E4M3E4M3_SS_TNILNSP_7ScaleInE1ELSR_1EEEEEENS4_6LayoutISD_NS5_IJSC_NSA_ILi0EEESV_EEEEENS5_IJNS4_10UnderscoreESY_SY_EEEEENS4_13SM90_TMA_LOADENS4_14ComposedLayoutINS4_7SwizzleILi2ELi4ELi3EEENS4_18smem_ptr_flag_bitsILi8EEENSU_INS5_IJNSA_ILi8EEESI_EEENS5_IJSI_SC_EEEEEEEvNS4_8identityENS4_23SM90_TMA_LOAD_MULTICASTES1B_vS1C_EENS_8epilogue10collective6detail29Sm90TmaWarpSpecializedAdapterINS1G_15DefaultEpilogueISK_SL_SL_NS1F_6thread17LinearCombinationISK_Li1EffLNS1K_9ScaleType4KindE0ELNS_15FloatRoundStyleE2ESK_EENS1_15EpilogueDefaultEEEEEvvEEEEvNT_6ParamsE,"ax",@progbits
	.align	128
.text._ZN7cutlass13device_kernelINS_4gemm6kernel13GemmUniversalIN4cute5tupleIJiiiiEEENS1_10collective13CollectiveMmaINS1_37MainloopSm90TmaGmmaWarpSpecializedFP8ILi13ENS5_IJNS4_1CILi2EEENSA_ILi1EEESC_EEENS1_35KernelTmaWarpSpecializedCooperativeEEENS5_IJNSA_ILi256EEENSA_ILi16EEENSA_ILi64EEEEEENS_12float_e4m3_tENS5_IJlSC_lEEESK_SL_NS4_8TiledMMAINS4_8MMA_AtomIJNS4_4SM904GMMA30MMA_64x16x32_F32E4M3E4M3_SS_TNILNSP_7ScaleInE1ELSR_1EEEEEENS4_6LayoutISD_NS5_IJSC_NSA_ILi0EEESV_EEEEENS5_IJNS4_10UnderscoreESY_SY_EEEEENS4_13SM90_TMA_LOADENS4_14ComposedLayoutINS4_7SwizzleILi2ELi4ELi3EEENS4_18smem_ptr_flag_bitsILi8EEENSU_INS5_IJNSA_ILi8EEESI_EEENS5_IJSI_SC_EEEEEEEvNS4_8identityENS4_23SM90_TMA_LOAD_MULTICASTES1B_vS1C_EENS_8epilogue10collective6detail29Sm90TmaWarpSpecializedAdapterINS1G_15DefaultEpilogueISK_SL_SL_NS1F_6thread17LinearCombinationISK_Li1EffLNS1K_9ScaleType4KindE0ELNS_15FloatRoundStyleE2ESK_EENS1_15EpilogueDefaultEEEEEvvEEEEvNT_6ParamsE:
        .type           _ZN7cutlass13device_kernelINS_4gemm6kernel13GemmUniversalIN4cute5tupleIJiiiiEEENS1_10collective13CollectiveMmaINS1_37MainloopSm90TmaGmmaWarpSpecializedFP8ILi13ENS5_IJNS4_1CILi2EEENSA_ILi1EEESC_EEENS1_35KernelTmaWarpSpecializedCooperativeEEENS5_IJNSA_ILi256EEENSA_ILi16EEENSA_ILi64EEEEEENS_12float_e4m3_tENS5_IJlSC_lEEESK_SL_NS4_8TiledMMAINS4_8MMA_AtomIJNS4_4SM904GMMA30MMA_64x16x32_F32E4M3E4M3_SS_TNILNSP_7ScaleInE1ELSR_1EEEEEENS4_6LayoutISD_NS5_IJSC_NSA_ILi0EEESV_EEEEENS5_IJNS4_10UnderscoreESY_SY_EEEEENS4_13SM90_TMA_LOADENS4_14ComposedLayoutINS4_7SwizzleILi2ELi4ELi3EEENS4_18smem_ptr_flag_bitsILi8EEENSU_INS5_IJNSA_ILi8EEESI_EEENS5_IJSI_SC_EEEEEEEvNS4_8identityENS4_23SM90_TMA_LOAD_MULTICASTES1B_vS1C_EENS_8epilogue10collective6detail29Sm90TmaWarpSpecializedAdapterINS1G_15DefaultEpilogueISK_SL_SL_NS1F_6thread17LinearCombinationISK_Li1EffLNS1K_9ScaleType4KindE0ELNS_15FloatRoundStyleE2ESK_EENS1_15EpilogueDefaultEEEEEvvEEEEvNT_6ParamsE,@function
        .size           _ZN7cutlass13device_kernelINS_4gemm6kernel13GemmUniversalIN4cute5tupleIJiiiiEEENS1_10collective13CollectiveMmaINS1_37MainloopSm90TmaGmmaWarpSpecializedFP8ILi13ENS5_IJNS4_1CILi2EEENSA_ILi1EEESC_EEENS1_35KernelTmaWarpSpecializedCooperativeEEENS5_IJNSA_ILi256EEENSA_ILi16EEENSA_ILi64EEEEEENS_12float_e4m3_tENS5_IJlSC_lEEESK_SL_NS4_8TiledMMAINS4_8MMA_AtomIJNS4_4SM904GMMA30MMA_64x16x32_F32E4M3E4M3_SS_TNILNSP_7ScaleInE1ELSR_1EEEEEENS4_6LayoutISD_NS5_IJSC_NSA_ILi0EEESV_EEEEENS5_IJNS4_10UnderscoreESY_SY_EEEEENS4_13SM90_TMA_LOADENS4_14ComposedLayoutINS4_7SwizzleILi2ELi4ELi3EEENS4_18smem_ptr_flag_bitsILi8EEENSU_INS5_IJNSA_ILi8EEESI_EEENS5_IJSI_SC_EEEEEEEvNS4_8identityENS4_23SM90_TMA_LOAD_MULTICASTES1B_vS1C_EENS_8epilogue10collective6detail29Sm90TmaWarpSpecializedAdapterINS1G_15DefaultEpilogueISK_SL_SL_NS1F_6thread17LinearCombinationISK_Li1EffLNS1K_9ScaleType4KindE0ELNS_15FloatRoundStyleE2ESK_EENS1_15EpilogueDefaultEEEEEvvEEEEvNT_6ParamsE,(.L_x_129 - _ZN7cutlass13device_kernelINS_4gemm6kernel13GemmUniversalIN4cute5tupleIJiiiiEEENS1_10collective13CollectiveMmaINS1_37MainloopSm90TmaGmmaWarpSpecializedFP8ILi13ENS5_IJNS4_1CILi2EEENSA_ILi1EEESC_EEENS1_35KernelTmaWarpSpecializedCooperativeEEENS5_IJNSA_ILi256EEENSA_ILi16EEENSA_ILi64EEEEEENS_12float_e4m3_tENS5_IJlSC_lEEESK_SL_NS4_8TiledMMAINS4_8MMA_AtomIJNS4_4SM904GMMA30MMA_64x16x32_F32E4M3E4M3_SS_TNILNSP_7ScaleInE1ELSR_1EEEEEENS4_6LayoutISD_NS5_IJSC_NSA_ILi0EEESV_EEEEENS5_IJNS4_10UnderscoreESY_SY_EEEEENS4_13SM90_TMA_LOADENS4_14ComposedLayoutINS4_7SwizzleILi2ELi4ELi3EEENS4_18smem_ptr_flag_bitsILi8EEENSU_INS5_IJNSA_ILi8EEESI_EEENS5_IJSI_SC_EEEEEEEvNS4_8identityENS4_23SM90_TMA_LOAD_MULTICASTES1B_vS1C_EENS_8epilogue10collective6detail29Sm90TmaWarpSpecializedAdapterINS1G_15DefaultEpilogueISK_SL_SL_NS1F_6thread17LinearCombinationISK_Li1EffLNS1K_9ScaleType4KindE0ELNS_15FloatRoundStyleE2ESK_EENS1_15EpilogueDefaultEEEEEvvEEEEvNT_6ParamsE)
        .other          _ZN7cutlass13device_kernelINS_4gemm6kernel13GemmUniversalIN4cute5tupleIJiiiiEEENS1_10collective13CollectiveMmaINS1_37MainloopSm90TmaGmmaWarpSpecializedFP8ILi13ENS5_IJNS4_1CILi2EEENSA_ILi1EEESC_EEENS1_35KernelTmaWarpSpecializedCooperativeEEENS5_IJNSA_ILi256EEENSA_ILi16EEENSA_ILi64EEEEEENS_12float_e4m3_tENS5_IJlSC_lEEESK_SL_NS4_8TiledMMAINS4_8MMA_AtomIJNS4_4SM904GMMA30MMA_64x16x32_F32E4M3E4M3_SS_TNILNSP_7ScaleInE1ELSR_1EEEEEENS4_6LayoutISD_NS5_IJSC_NSA_ILi0EEESV_EEEEENS5_IJNS4_10UnderscoreESY_SY_EEEEENS4_13SM90_TMA_LOADENS4_14ComposedLayoutINS4_7SwizzleILi2ELi4ELi3EEENS4_18smem_ptr_flag_bitsILi8EEENSU_INS5_IJNSA_ILi8EEESI_EEENS5_IJSI_SC_EEEEEEEvNS4_8identityENS4_23SM90_TMA_LOAD_MULTICASTES1B_vS1C_EENS_8epilogue10collective6detail29Sm90TmaWarpSpecializedAdapterINS1G_15DefaultEpilogueISK_SL_SL_NS1F_6thread17LinearCombinationISK_Li1EffLNS1K_9ScaleType4KindE0ELNS_15FloatRoundStyleE2ESK_EENS1_15EpilogueDefaultEEEEEvvEEEEvNT_6ParamsE,@"STO_CUDA_ENTRY STV_DEFAULT"
_ZN7cutlass13device_kernelINS_4gemm6kernel13GemmUniversalIN4cute5tupleIJiiiiEEENS1_10collective13CollectiveMmaINS1_37MainloopSm90TmaGmmaWarpSpecializedFP8ILi13ENS5_IJNS4_1CILi2EEENSA_ILi1EEESC_EEENS1_35KernelTmaWarpSpecializedCooperativeEEENS5_IJNSA_ILi256EEENSA_ILi16EEENSA_ILi64EEEEEENS_12float_e4m3_tENS5_IJlSC_lEEESK_SL_NS4_8TiledMMAINS4_8MMA_AtomIJNS4_4SM904GMMA30MMA_64x16x32_F32E4M3E4M3_SS_TNILNSP_7ScaleInE1ELSR_1EEEEEENS4_6LayoutISD_NS5_IJSC_NSA_ILi0EEESV_EEEEENS5_IJNS4_10UnderscoreESY_SY_EEEEENS4_13SM90_TMA_LOADENS4_14ComposedLayoutINS4_7SwizzleILi2ELi4ELi3EEENS4_18smem_ptr_flag_bitsILi8EEENSU_INS5_IJNSA_ILi8EEESI_EEENS5_IJSI_SC_EEEEEEEvNS4_8identityENS4_23SM90_TMA_LOAD_MULTICASTES1B_vS1C_EENS_8epilogue10collective6detail29Sm90TmaWarpSpecializedAdapterINS1G_15DefaultEpilogueISK_SL_SL_NS1F_6thread17LinearCombinationISK_Li1EffLNS1K_9ScaleType4KindE0ELNS_15FloatRoundStyleE2ESK_EENS1_15EpilogueDefaultEEEEEvvEEEEvNT_6ParamsE:
[----:B------:R-:W-:Y:S01]  /*0000*/  LDC R1, c[0x0][0x28] ;  /* 0x00000a00ff017b82 */ /* 0x000fe20000000800 */
[----:B------:R-:W0:Y:S01]  /*0010*/  S2R R0, SR_TID.X ;  /* 0x0000000000007919 */ /* 0x000e220000002100 */
[----:B------:R-:W-:Y:S01]  /*0020*/  ELECT P0, URZ, PT ;  /* 0x00000000003f782f */ /* 0x000fe20003800000 */
[----:B------:R-:W-:Y:S01]  /*0030*/  BSSY B0, `(.L_x_0) ;  /* 0x000000f000007945 */ /* 0x000fe20003800000 */
[--C-:B0-----:R-:W-:Y:S02]  /*0040*/  SHF.R.U32.HI R2, RZ, 0x5, R0.reuse ;  /* 0x00000005ff027819 */ /* 0x101fe40000011600 */
[----:B------:R-:W-:-:S03]  /*0050*/  SHF.R.U32.HI R4, RZ, 0x7, R0 ;  /* 0x00000007ff047819 */ /* 0x000fc60000011600 */
[----:B------:R-:W0:Y:S04]  /*0060*/  SHFL.IDX PT, R3, R2, RZ, 0x1f ;  /* 0x00001fff02037589 */ /* 0x000e2800000e0000 */
[----:B------:R1:W2:Y:S01]  /*0070*/  SHFL.IDX PT, R5, R4, RZ, 0x1f ;  /* 0x00001fff04057589 */ /* 0x0002a200000e0000 */
[----:B0-----:R-:W-:-:S13]  /*0080*/  ISETP.NE.OR P0, PT, R3, RZ, !P0 ;  /* 0x000000ff0300720c */ /* 0x001fda0004705670 */
[----:B-12---:R-:W-:Y:S05]  /*0090*/  @P0 BRA `(.L_x_1) ;  /* 0x0000000000200947 */ /* 0x006fea0003800000 */
[----:B------:R-:W-:Y:S02]  /*00a0*/  ULDC.64 UR4, c[0x0][0x198] ;  /* 0x0000660000047ab9 */ /* 0x000fe40000000a00 */
[----:B------:R-:W-:Y:S02]  /*00b0*/  UIADD3 UR6, UP0, UR4, 0xf0, URZ ;  /* 0x000000f004067890 */ /* 0x000fe4000ff1e03f */
[----:B------:R-:W-:Y:S02]  /*00c0*/  UIADD3 UR4, UP1, UR4, 0x1f0, URZ ;  /* 0x000001f004047890 */ /* 0x000fe4000ff3e03f */
[----:B------:R-:W-:Y:S02]  /*00d0*/  UIADD3.X UR7, URZ, UR5, URZ, UP0, !UPT ;  /* 0x000000053f077290 */ /* 0x000fe400087fe43f */
[----:B------:R-:W-:-:S07]  /*00e0*/  UIADD3.X UR5, URZ, UR5, URZ, UP1, !UPT ;  /* 0x000000053f057290 */ /* 0x000fce0008ffe43f */
[----:B------:R0:W-:Y:S02]  /*00f0*/  UTMACCTL.PF [UR6] ;  /* 0x00000000060079b9 */ /* 0x0001e40008040000 */
[----:B------:R0:W-:Y:S02]  /*0100*/  UTMACCTL.PF [UR4] ;  /* 0x00000000040079b9 */ /* 0x0001e40008040000 */
[----:B0-----:R-:W-:Y:S01]  /*0110*/  NOP ;  /* 0x0000000000007918 */ /* 0x001fe20000000000 */
.L_x_1:
[----:B------:R-:W-:Y:S05]  /*0120*/  BSYNC B0 ;  /* 0x0000000000007941 */ /* 0x000fea0003800000 */
.L_x_0:
[----:B------:R-:W0:Y:S02]  /*0130*/  SHFL.IDX PT, R6, R2, RZ, 0x1f ;  /* 0x00001fff02067589 */ /* 0x000e2400000e0000 */
[----:B0-----:R-:W-:-:S13]  /*0140*/  ISETP.NE.AND P0, PT, R6, RZ, PT ;  /* 0x000000ff0600720c */ /* 0x001fda0003f05270 */
[----:B------:R-:W-:Y:S05]  /*0150*/  @P0 BRA `(.L_x_2) ;  /* 0x0000000000ac0947 */ /* 0x000fea0003800000 */
[----:B------:R-:W-:Y:S01]  /*0160*/  ELECT P0, URZ, PT ;  /* 0x00000000003f782f */ /* 0x000fe20003800000 */
[----:B------:R-:W-:-:S12]  /*0170*/  BSSY B0, `(.L_x_2) ;  /* 0x0000029000007945 */ /* 0x000fd80003800000 */
[----:B------:R-:W-:Y:S05]  /*0180*/  @!P0 BRA `(.L_x_3) ;  /* 0x00000000009c8947 */ /* 0x000fea0003800000 */
[----:B------:R-:W0:Y:S01]  /*0190*/  S2UR UR8, SR_CgaCtaId ;  /* 0x00000000000879c3 */ /* 0x000e220000008800 */
[----:B------:R-:W-:Y:S01]  /*01a0*/  UMOV UR4, 0x400 ;  /* 0x0000040000047882 */ /* 0x000fe20000000000 */
[----:B------:R-:W-:Y:S01]  /*01b0*/  UMOV UR5, 0x1 ;  /* 0x0000000100057882 */ /* 0x000fe20000000000 */
[----:B------:R-:W-:Y:S02]  /*01c0*/  UMOV UR6, 0x4 ;  /* 0x0000000400067882 */ /* 0x000fe40000000000 */
[----:B------:R-:W-:-:S04]  /*01d0*/  UIADD3 UR6, -UR6, 0x100000, URZ ;  /* 0x0010000006067890 */ /* 0x000fc8000fffe13f */
[----:B------:R-:W-:Y:S02]  /*01e0*/  USHF.L.U32 UR7, UR6, 0xb, URZ ;  /* 0x0000000b06077899 */ /* 0x000fe4000800063f */
[----:B------:R-:W-:Y:S02]  /*01f0*/  USHF.L.U32 UR6, UR6, 0x1, URZ ;  /* 0x0000000106067899 */ /* 0x000fe4000800063f */
[----:B0-----:R-:W-:Y:S02]  /*0200*/  ULEA UR8, UR8, UR4, 0x18 ;  /* 0x0000000408087291 */ /* 0x001fe4000f8ec03f */
[----:B------:R-:W-:-:S04]  /*0210*/  UIADD3 UR4, -UR5, 0x100000, URZ ;  /* 0x0010000005047890 */ /* 0x000fc8000fffe13f */
[----:B------:R-:W-:Y:S02]  /*0220*/  USHF.L.U32 UR5, UR4, 0xb, URZ ;  /* 0x0000000b04057899 */ /* 0x000fe4000800063f */
[----:B------:R-:W-:Y:S01]  /*0230*/  USHF.L.U32 UR4, UR4, 0x1, URZ ;  /* 0x0000000104047899 */ /* 0x000fe2000800063f */
[----:B------:R-:W0:Y:S11]  /*0240*/  FENCE.VIEW.ASYNC.S ;  /* 0x00000000000073c6 */ /* 0x000e360000000000 */
[----:B0-----:R0:W1:Y:S01]  /*0250*/  SYNCS.EXCH.64 URZ, [UR8], UR4 ;  /* 0x00000004083f75b2 */ /* 0x0010620008000100 */
[----:B------:R0:W2:Y:S01]  /*0260*/  SYNCS.EXCH.64 URZ, [UR8+0x68], UR6 ;  /* 0x00006806083f75b2 */ /* 0x0000a20008000100 */
[----:B------:R0:W3:Y:S01]  /*0270*/  SYNCS.EXCH.64 URZ, [UR8+0x8], UR4 ;  /* 0x00000804083f75b2 */ /* 0x0000e20008000100 */
[----:B------:R0:W4:Y:S01]  /*0280*/  SYNCS.EXCH.64 URZ, [UR8+0x70], UR6 ;  /* 0x00007006083f75b2 */ /* 0x0001220008000100 */
[----:B------:R0:W0:Y:S01]  /*0290*/  SYNCS.EXCH.64 URZ, [UR8+0x10], UR4 ;  /* 0x00001004083f75b2 */ /* 0x0000220008000100 */
        /* <DEDUP_REMOVED lines=21> */
[----:B-123--:R-:W-:Y:S01]  /*03f0*/  NOP ;  /* 0x0000000000007918 */ /* 0x00efe20000000000 */
.L_x_3:
[----:B0-----:R-:W-:Y:S05]  /*0400*/  BSYNC B0 ;  /* 0x0000000000007941 */ /* 0x001fea0003800000 */
.L_x_2:
[----:B------:R-:W-:Y:S01]  /*0410*/  SHF.R.S32.HI R7, RZ, 0x1f, R0 ;  /* 0x0000001fff077819 */ /* 0x000fe20000011400 */
[----:B------:R-:W0:Y:S01]  /*0420*/  SHFL.IDX PT, R2, R2, RZ, 0x1f ;  /* 0x00001fff02027589 */ /* 0x000e2200000e0000 */
[----:B------:R-:W1:Y:S01]  /*0430*/  S2UR UR8, SR_CTAID.X ;  /* 0x00000000000879c3 */ /* 0x000e620000002500 */
[----:B------:R-:W-:Y:S02]  /*0440*/  ELECT P0, URZ, PT ;  /* 0x00000000003f782f */ /* 0x000fe40003800000 */
[----:B------:R-:W-:Y:S01]  /*0450*/  LEA.HI R7, R7, R0, RZ, 0x7 ;  /* 0x0000000007077211 */ /* 0x000fe200078f38ff */
[----:B------:R-:W2:Y:S01]  /*0460*/  S2R R4, SR_CTAID.Y ;  /* 0x0000000000047919 */ /* 0x000ea20000002600 */
[----:B------:R-:W-:Y:S01]  /*0470*/  SHF.R.S32.HI R11, RZ, 0x1f, R6 ;  /* 0x0000001fff0b7819 */ /* 0x000fe20000011406 */
[----:B------:R-:W-:Y:S01]  /*0480*/  ULDC UR4, c[0x0][0x150] ;  /* 0x0000540000047ab9 */ /* 0x000fe20000000800 */
[----:B------:R-:W-:Y:S01]  /*0490*/  LOP3.LUT R7, R7, 0xffffff80, RZ, 0xc0, !PT ;  /* 0xffffff8007077812 */ /* 0x000fe200078ec0ff */
[----:B------:R-:W-:Y:S01]  /*04a0*/  VIADD R16, R5, 0xffffffff ;  /* 0xffffffff05107836 */ /* 0x000fe20000000000 */
[----:B------:R-:W-:Y:S01]  /*04b0*/  LEA.HI R11, R11, R6, RZ, 0x2 ;  /* 0x000000060b0b7211 */ /* 0x000fe200078f10ff */
[----:B------:R-:W3:Y:S01]  /*04c0*/  LDC R10, c[0x0][0x144] ;  /* 0x00005100ff0a7b82 */ /* 0x000ee20000000800 */
[----:B------:R-:W-:Y:S01]  /*04d0*/  NOP ;  /* 0x0000000000007918 */ /* 0x000fe20000000000 */
[----:B------:R-:W-:Y:S01]  /*04e0*/  IMAD.IADD R7, R0, 0x1, -R7 ;  /* 0x0000000100077824 */ /* 0x000fe200078e0a07 */
[----:B------:R-:W-:Y:S01]  /*04f0*/  LOP3.LUT R11, R11, 0x3ffffffc, RZ, 0xc0, !PT ;  /* 0x3ffffffc0b0b7812 */ /* 0x000fe200078ec0ff */
[----:B------:R-:W-:Y:S01]  /*0500*/  NOP ;  /* 0x0000000000007918 */ /* 0x000fe20000000000 */
[----:B------:R-:W-:-:S02]  /*0510*/  ISETP.GE.U32.AND P6, PT, R16, 0x2, PT ;  /* 0x000000021000780c */ /* 0x000fc40003fc6070 */
[----:B------:R-:W-:Y:S01]  /*0520*/  SHF.R.S32.HI R8, RZ, 0x1f, R7 ;  /* 0x0000001fff087819 */ /* 0x000fe20000011407 */
[----:B------:R-:W-:Y:S01]  /*0530*/  IMAD.IADD R6, R6, 0x1, -R11 ;  /* 0x0000000106067824 */ /* 0x000fe200078e0a0b */
[----:B------:R-:W5:Y:S01]  /*0540*/  LDC R13, c[0x0][0x140] ;  /* 0x00005000ff0d7b82 */ /* 0x000f620000000800 */
[----:B------:R-:W-:Y:S02]  /*0550*/  ISETP.NE.AND P4, PT, R5, RZ, PT ;  /* 0x000000ff0500720c */ /* 0x000fe40003f85270 */
[----:B------:R-:W-:Y:S02]  /*0560*/  LEA.HI R8, R8, R7, RZ, 0x3 ;  /* 0x0000000708087211 */ /* 0x000fe400078f18ff */
[----:B0-----:R-:W-:Y:S02]  /*0570*/  ISETP.NE.OR P0, PT, R2, RZ, !P0 ;  /* 0x000000ff0200720c */ /* 0x001fe40004705670 */
[--C-:B------:R-:W-:Y:S01]  /*0580*/  SHF.R.S32.HI R2, RZ, 0x3, R8.reuse ;  /* 0x00000003ff027819 */ /* 0x100fe20000011408 */
[----:B------:R-:W0:Y:S01]  /*0590*/  LDC R11, c[0x0][0x148] ;  /* 0x00005200ff0b7b82 */ /* 0x000e220000000800 */
[----:B------:R-:W-:-:S02]  /*05a0*/  SHF.R.S32.HI R9, RZ, 0x1f, R8 ;  /* 0x0000001fff097819 */ /* 0x000fc40000011408 */
[----:B-1----:R-:W-:Y:S02]  /*05b0*/  I2FP.F32.U32 R8, UR8 ;  /* 0x0000000800087c45 */ /* 0x002fe40008201000 */
[----:B------:R-:W-:-:S03]  /*05c0*/  LEA.HI R9, R9, R2, RZ, 0x2 ;  /* 0x0000000209097211 */ /* 0x000fc600078f10ff */
[----:B------:R-:W-:Y:S01]  /*05d0*/  FMUL R8, R8, UR4 ;  /* 0x0000000408087c20 */ /* 0x000fe20008400000 */
[----:B------:R-:W-:Y:S01]  /*05e0*/  LOP3.LUT R9, R9, 0xfffffffc, RZ, 0xc0, !PT ;  /* 0xfffffffc09097812 */ /* 0x000fe200078ec0ff */
[----:B------:R-:W-:Y:S01]  /*05f0*/  VOTEU.ALL UP0, P0 ;  /* 0x00000000003f7886 */ /* 0x000fe20000000000 */
[----:B--2---:R-:W-:Y:S01]  /*0600*/  I2FP.F32.U32 R12, R4 ;  /* 0x00000004000c7245 */ /* 0x004fe20000201000 */
[----:B------:R-:W-:Y:S01]  /*0610*/  ULDC UR4, c[0x0][0x154] ;  /* 0x0000550000047ab9 */ /* 0x000fe20000000800 */
[----:B------:R-:W-:Y:S01]  /*0620*/  VOTEU.ALL UP1, P0 ;  /* 0x00000000003f7886 */ /* 0x000fe20000020000 */
[----:B------:R-:W1:Y:S01]  /*0630*/  F2I.U32.TRUNC.NTZ R8, R8 ;  /* 0x0000000800087305 */ /* 0x000e62000020f000 */
[----:B------:R-:W-:Y:S01]  /*0640*/  IMAD.IADD R9, R2, 0x1, -R9 ;  /* 0x0000000102097824 */ /* 0x000fe200078e0a09 */
[----:B------:R-:W2:Y:S01]  /*0650*/  @!UP0 S2UR UR7, SR_CgaCtaId ;  /* 0x00000000000789c3 */ /* 0x000ea20000008800 */
[----:B------:R-:W-:Y:S01]  /*0660*/  FMUL R12, R12, UR4 ;  /* 0x000000040c0c7c20 */ /* 0x000fe20008400000 */
[----:B------:R-:W-:Y:S01]  /*0670*/  UMOV UR4, 0x20 ;  /* 0x0000002000047882 */ /* 0x000fe20000000000 */
[----:B------:R-:W-:Y:S01]  /*0680*/  IMAD R6, R6, 0x4, R9 ;  /* 0x0000000406067824 */ /* 0x000fe200078e0209 */
[----:B------:R-:W-:Y:S01]  /*0690*/  @!UP0 UMOV UR6, 0x400 ;  /* 0x0000040000068882 */ /* 0x000fe20000000000 */
[----:B------:R-:W-:-:S04]  /*06a0*/  @!UP0 UIADD3 UR4, -UR4, 0x100000, URZ ;  /* 0x0010000004048890 */ /* 0x000fc8000fffe13f */
[----:B------:R-:W-:Y:S02]  /*06b0*/  @!UP0 USHF.L.U32 UR5, UR4, 0xb, URZ ;  /* 0x0000000b04058899 */ /* 0x000fe4000800063f */
[----:B------:R-:W-:Y:S01]  /*06c0*/  @!UP0 USHF.L.U32 UR4, UR4, 0x1, URZ ;  /* 0x0000000104048899 */ /* 0x000fe2000800063f */
[----:B-----5:R-:W-:Y:S01]  /*06d0*/  ISETP.EQ.U32.AND P2, PT, R13, 0x1, PT ;  /* 0x000000010d00780c */ /* 0x020fe20003f42070 */
[----:B------:R-:W5:Y:S01]  /*06e0*/  F2I.U32.TRUNC.NTZ R12, R12 ;  /* 0x0000000c000c7305 */ /* 0x000f62000020f000 */
[----:B------:R-:W-:-:S04]  /*06f0*/  LEA.HI R2, R6, R6, RZ, 0x1 ;  /* 0x0000000606027211 */ /* 0x000fc800078f08ff */
[----:B------:R-:W-:Y:S01]  /*0700*/  LOP3.LUT R9, R2, 0xfffffffe, RZ, 0xc0, !PT ;  /* 0xfffffffe02097812 */ /* 0x000fe200078ec0ff */
[----:B-1----:R-:W-:Y:S01]  /*0710*/  IMAD.MOV R15, RZ, RZ, -R8 ;  /* 0x000000ffff0f7224 */ /* 0x002fe200078e0a08 */
[----:B------:R-:W-:-:S03]  /*0720*/  SHF.R.S32.HI R2, RZ, 0x1f, R3 ;  /* 0x0000001fff027819 */ /* 0x000fc60000011403 */
[----:B---3--:R-:W-:Y:S01]  /*0730*/  IMAD R10, R10, R15, UR8 ;  /* 0x000000080a0a7e24 */ /* 0x008fe2000f8e020f */
[----:B------:R-:W-:Y:S01]  /*0740*/  LEA.HI R2, R2, R3, RZ, 0x2 ;  /* 0x0000000302027211 */ /* 0x000fe200078f10ff */
[----:B------:R-:W-:-:S03]  /*0750*/  IMAD.IADD R9, R6, 0x1, -R9 ;  /* 0x0000000106097824 */ /* 0x000fc600078e0a09 */
[----:B------:R-:W-:Y:S01]  /*0760*/  LOP3.LUT R2, R2, 0xfffffffc, RZ, 0xc0, !PT ;  /* 0xfffffffc02027812 */ /* 0x000fe200078ec0ff */
[----:B-----5:R-:W-:Y:S01]  /*0770*/  IMAD.MOV R20, RZ, RZ, -R12 ;  /* 0x000000ffff147224 */ /* 0x020fe200078e0a0c */
[----:B------:R-:W-:Y:S01]  /*0780*/  ISETP.NE.AND P3, PT, R9, R10, PT ;  /* 0x0000000a0900720c */ /* 0x000fe20003f65270 */
[C---:B------:R-:W-:Y:S01]  /*0790*/  IMAD.SHL.U32 R9, R6.reuse, 0x4, RZ ;  /* 0x0000000406097824 */ /* 0x040fe200078e00ff */
[----:B--2---:R-:W-:Y:S01]  /*07a0*/  @!UP0 ULEA UR6, UR7, UR6, 0x18 ;  /* 0x0000000607068291 */ /* 0x004fe2000f8ec03f */
[----:B------:R-:W-:Y:S01]  /*07b0*/  IMAD.IADD R2, R3, 0x1, -R2 ;  /* 0x0000000103027824 */ /* 0x000fe200078e0a02 */
[----:B------:R-:W-:Y:S01]  /*07c0*/  VOTEU.ALL UP0, P0 ;  /* 0x00000000003f7886 */ /* 0x000fe20000000000 */
[----:B------:R-:W-:Y:S01]  /*07d0*/  LOP3.LUT P0, RZ, R7, 0x7, RZ, 0xc0, !PT ;  /* 0x0000000707ff7812 */ /* 0x000fe2000780c0ff */
[----:B------:R-:W-:Y:S01]  /*07e0*/  IMAD.MOV.U32 R7, RZ, RZ, 0x1 ;  /* 0x00000001ff077424 */ /* 0x000fe200078e00ff */
[----:B------:R-:W-:Y:S01]  /*07f0*/  LOP3.LUT R3, R6, 0xc, R9, 0x78, !PT ;  /* 0x0000000c06037812 */ /* 0x000fe200078e7809 */
[----:B0-----:R-:W-:Y:S01]  /*0800*/  IMAD R9, R11, R20, R4 ;  /* 0x000000140b097224 */ /* 0x001fe200078e0204 */
[----:B------:R-:W-:-:S02]  /*0810*/  ISETP.NE.AND P1, PT, R2, 0x3, PT ;  /* 0x000000030200780c */ /* 0x000fc40003f25270 */
[C---:B------:R-:W-:Y:S02]  /*0820*/  ISETP.LT.U32.AND P0, PT, R3.reuse, 0x2, !P0 ;  /* 0x000000020300780c */ /* 0x040fe40004701070 */
[----:B------:R-:W-:Y:S01]  /*0830*/  @P3 LEA.HI R6, R3, R3, RZ, 0x1 ;  /* 0x0000000303063211 */ /* 0x000fe200078f08ff */
[----:B------:R-:W0:Y:S02]  /*0840*/  FENCE.VIEW.ASYNC.S ;  /* 0x00000000000073c6 */ /* 0x000e240000000000 */
[----:B0-----:R0:W1:Y:S01]  /*0850*/  @!UP0 SYNCS.EXCH.64 URZ, [UR6+0xe0], UR4 ;  /* 0x0000e004063f85b2 */ /* 0x0010620008000100 */
[----:B------:R-:W-:Y:S02]  /*0860*/  ISETP.EQ.OR P1, PT, R2, RZ, !P1 ;  /* 0x000000ff0200720c */ /* 0x000fe40004f22670 */
[----:B------:R-:W-:Y:S02]  /*0870*/  @P3 SHF.R.S32.HI R6, RZ, 0x1, R6 ;  /* 0x00000001ff063819 */ /* 0x000fe40000011406 */
[----:B------:R-:W-:-:S02]  /*0880*/  ISETP.EQ.AND P1, PT, R5, RZ, P1 ;  /* 0x000000ff0500720c */ /* 0x000fc40000f22270 */
[----:B------:R-:W-:Y:S02]  /*0890*/  @P3 ISETP.NE.AND P5, PT, R6, R9, PT ;  /* 0x000000090600320c */ /* 0x000fe40003fa5270 */
[----:B------:R-:W-:Y:S02]  /*08a0*/  SEL R8, RZ, 0x1, !P0 ;  /* 0x00000001ff087807 */ /* 0x000fe40004000000 */
[----:B------:R-:W-:Y:S02]  /*08b0*/  @P3 SEL R7, RZ, 0x1, P5 ;  /* 0x00000001ff073807 */ /* 0x000fe40002800000 */
[----:B------:R-:W-:Y:S02]  /*08c0*/  SEL R6, RZ, 0x1, !P1 ;  /* 0x00000001ff067807 */ /* 0x000fe40004800000 */
[----:B------:R-:W-:Y:S01]  /*08d0*/  LOP3.LUT R7, R7, R8, RZ, 0xc0, !PT ;  /* 0x0000000807077212 */ /* 0x000fe200078ec0ff */
[----:B------:R0:W2:Y:S01]  /*08e0*/  @!UP1 SYNCS.EXCH.64 URZ, [UR6+0xe8], UR4 ;  /* 0x0000e804063f95b2 */ /* 0x0000a20008000100 */
[----:B------:R-:W-:Y:S01]  /*08f0*/  SEL R6, R6, 0x2, P6 ;  /* 0x0000000206067807 */ /* 0x000fe20003000000 */
[----:B------:R-:W-:Y:S01]  /*0900*/  NOP ;  /* 0x0000000000007918 */ /* 0x000fe20000000000 */
[----:B------:R-:W-:Y:S05]  /*0910*/  @!P2 BRA `(.L_x_4) ;  /* 0x000000000008a947 */ /* 0x000fea0003800000 */
[----:B-12-4-:R-:W-:Y:S01]  /*0920*/  UCGABAR_ARV ;  /* 0x00000000000079c7 */ /* 0x016fe20008000000 */
[----:B------:R-:W-:Y:S05]  /*0930*/  BRA `(.L_x_5) ;  /* 0x0000000000047947 */ /* 0x000fea0003800000 */
.L_x_4:
[----:B-12-4-:R-:W-:Y:S01]  /*0940*/  NOP ;  /* 0x0000000000007918 */ /* 0x016fe20000000000 */
.L_x_5:
[----:B------:R-:W1:Y:S01]  /*0950*/  LDC R5, c[0x0][0x65c] ;  /* 0x00019700ff057b82 */ /* 0x000e620000000800 */
[----:B------:R-:W-:Y:S02]  /*0960*/  IMAD.U32 R8, RZ, RZ, UR8 ;  /* 0x00000008ff087e24 */ /* 0x000fe4000f8e00ff */
[----:B------:R-:W-:Y:S01]  /*0970*/  IMAD.MOV.U32 R9, RZ, RZ, RZ ;  /* 0x000000ffff097224 */ /* 0x000fe200078e00ff */
[----:B-1----:R-:W-:-:S13]  /*0980*/  ISETP.NE.AND P3, PT, R5, 0x1, PT ;  /* 0x000000010500780c */ /* 0x002fda0003f65270 */
[----:B------:R-:W1:Y:S01]  /*0990*/  @P3 LDC R15, c[0x0][0x10] ;  /* 0x00000400ff0f3b82 */ /* 0x000e620000000800 */
[----:B------:R-:W-:Y:S02]  /*09a0*/  @P3 IMAD.MOV.U32 R5, RZ, RZ, RZ ;  /* 0x000000ffff053224 */ /* 0x000fe400078e00ff */
[----:B------:R-:W-:-:S05]  /*09b0*/  @P3 IMAD.MOV.U32 R17, RZ, RZ, RZ ;  /* 0x000000ffff113224 */ /* 0x000fca00078e00ff */
[----:B------:R-:W2:Y:S01]  /*09c0*/  @!P3 LDC R13, c[0x0][0xc] ;  /* 0x00000300ff0dbb82 */ /* 0x000ea20000000800 */
[----:B-1----:R-:W-:-:S04]  /*09d0*/  @P3 IMAD.WIDE.U32 R14, R15, UR8, R4 ;  /* 0x000000080f0e3c25 */ /* 0x002fc8000f8e0004 */
[----:B--2---:R-:W-:-:S04]  /*09e0*/  @!P3 IMAD.WIDE.U32 R12, R4, R13, R8 ;  /* 0x0000000d040cb225 */ /* 0x004fc800078e0008 */
[----:B------:R-:W-:Y:S02]  /*09f0*/  @P3 IMAD.MOV.U32 R8, RZ, RZ, R14 ;  /* 0x000000ffff083224 */ /* 0x000fe400078e000e */
[----:B------:R-:W-:Y:S02]  /*0a00*/  @P3 IMAD.IADD R9, R15, 0x1, R17 ;  /* 0x000000010f093824 */ /* 0x000fe400078e0211 */
[----:B------:R-:W-:Y:S02]  /*0a10*/  @!P3 IMAD.MOV.U32 R8, RZ, RZ, R12 ;  /* 0x000000ffff08b224 */ /* 0x000fe400078e000c */
[----:B------:R-:W-:Y:S01]  /*0a20*/  @!P3 IMAD.MOV.U32 R9, RZ, RZ, R13 ;  /* 0x000000ffff09b224 */ /* 0x000fe200078e000d */
[----:B------:R-:W-:Y:S06]  /*0a30*/  @!P2 BRA `(.L_x_6) ;  /* 0x00000000000ca947 */ /* 0x000fec0003800000 */
[----:B------:R-:W-:Y:S01]  /*0a40*/  UCGABAR_WAIT ;  /* 0x0000000000007dc7 */ /* 0x000fe20008000000 */
[----:B------:R-:W-:Y:S01]  /*0a50*/  CCTL.IVALL ;  /* 0x00000000ff00798f */ /* 0x000fe20002000000 */
[----:B------:R-:W-:Y:S05]  /*0a60*/  BRA `(.L_x_7) ;  /* 0x0000000000047947 */ /* 0x000fea0003800000 */
.L_x_6:
[----:B------:R-:W-:Y:S06]  /*0a70*/  BAR.SYNC.DEFER_BLOCKING 0x0 ;  /* 0x0000000000007b1d */ /* 0x000fec0000010000 */
.L_x_7:
[----:B------:R-:W-:Y:S05]  /*0a80*/  @!P4 BRA `(.L_x_8) ;  /* 0x0000003400d4c947 */ /* 0x000fea0003800000 */
[----:B------:R-:W-:-:S13]  /*0a90*/  ISETP.GT.U32.AND P0, PT, R16, 0x1, PT ;  /* 0x000000011000780c */ /* 0x000fda0003f04070 */
[----:B0-----:R-:W-:Y:S05]  /*0aa0*/  @P0 EXIT ;  /* 0x000000000000094d */ /* 0x001fea0003800000 */
[----:B------:R-:W-:Y:S01]  /*0ab0*/  ULDC.64 UR4, c[0x0][0x650] ;  /* 0x0001940000047ab9 */ /* 0x000fe20000000a00 */
[----:B------:R-:W-:Y:S01]  /*0ac0*/  PRMT R14, RZ, 0x7610, R14 ;  /* 0x00007610ff0e7816 */ /* 0x000fe2000000000e */
[----:B------:R-:W-:Y:S01]  /*0ad0*/  IMAD.MOV.U32 R15, RZ, RZ, -0x1 ;  /* 0xffffffffff0f7424 */ /* 0x000fe200078e00ff */
[----:B------:R-:W-:Y:S01]  /*0ae0*/  ISETP.GE.U32.AND P0, PT, R8, UR4, PT ;  /* 0x0000000408007c0c */ /* 0x000fe2000bf06070 */
[----:B------:R-:W-:Y:S02]  /*0af0*/  IMAD.MOV.U32 R16, RZ, RZ, -0x1 ;  /* 0xffffffffff107424 */ /* 0x000fe400078e00ff */
[----:B------:R-:W-:Y:S01]  /*0b00*/  IMAD.MOV.U32 R43, RZ, RZ, -0x1 ;  /* 0xffffffffff2b7424 */ /* 0x000fe200078e00ff */
[----:B------:R-:W-:-:S13]  /*0b10*/  ISETP.GE.U32.AND.EX P0, PT, R9, UR5, PT, P0 ;  /* 0x0000000509007c0c */ /* 0x000fda000bf06100 */
[----:B------:R-:W-:Y:S05]  /*0b20*/  @P0 BRA `(.L_x_9) ;  /* 0x0000000400240947 */ /* 0x000fea0003800000 */
[----:B------:R-:W0:Y:S01]  /*0b30*/  LDC.64 R22, c[0x0][0x628] ;  /* 0x00018a00ff167b82 */ /* 0x000e220000000a00 */
[----:B------:R-:W-:Y:S02]  /*0b40*/  IMAD.MOV.U32 R12, RZ, RZ, R8 ;  /* 0x000000ffff0c7224 */ /* 0x000fe400078e0008 */
[----:B------:R-:W-:-:S05]  /*0b50*/  IMAD.MOV.U32 R13, RZ, RZ, R9 ;  /* 0x000000ffff0d7224 */ /* 0x000fca00078e0009 */
[----:B------:R-:W1:Y:S08]  /*0b60*/  LDC R2, c[0x0][0x630] ;  /* 0x00018c00ff027b82 */ /* 0x000e700000000800 */
[----:B------:R-:W2:Y:S01]  /*0b70*/  LDC.64 R24, c[0x0][0x620] ;  /* 0x00018800ff187b82 */ /* 0x000ea20000000a00 */
[----:B0-----:R-:W-:-:S04]  /*0b80*/  ISETP.NE.U32.AND P0, PT, R22, RZ, PT ;  /* 0x000000ff1600720c */ /* 0x001fc80003f05070 */
[----:B------:R-:W-:-:S13]  /*0b90*/  ISETP.NE.AND.EX P0, PT, R23, RZ, PT, P0 ;  /* 0x000000ff1700720c */ /* 0x000fda0003f05300 */
[----:B-12---:R-:W-:Y:S05]  /*0ba0*/  @!P0 BRA `(.L_x_10) ;  /* 0x0000000000288947 */ /* 0x006fea0003800000 */
[----:B------:R-:W0:Y:S02]  /*0bb0*/  LDC R17, c[0x0][0x634] ;  /* 0x00018d00ff117b82 */ /* 0x000e240000000800 */
[----:B0-----:R-:W-:-:S05]  /*0bc0*/  IADD3 R17, P0, R8, R17, RZ ;  /* 0x0000001108117210 */ /* 0x001fca0007f1e0ff */
[----:B------:R-:W-:-:S04]  /*0bd0*/  IMAD.X R19, RZ, RZ, R9, P0 ;  /* 0x000000ffff137224 */ /* 0x000fc800000e0609 */
[----:B------:R-:W-:-:S04]  /*0be0*/  IMAD.WIDE.U32 R12, R19, R22, RZ ;  /* 0x00000016130c7225 */ /* 0x000fc800078e00ff */
[----:B------:R-:W-:-:S04]  /*0bf0*/  IMAD.WIDE.U32 R14, P0, R17, R23, R12 ;  /* 0x00000017110e7225 */ /* 0x000fc8000780000c */
[----:B------:R-:W-:-:S04]  /*0c00*/  IMAD.WIDE.U32 R12, R17, R22, RZ ;  /* 0x00000016110c7225 */ /* 0x000fc800078e00ff */
[----:B------:R-:W-:Y:S01]  /*0c10*/  IMAD.X R17, RZ, RZ, RZ, P0 ;  /* 0x000000ffff117224 */ /* 0x000fe200000e06ff */
[----:B------:R-:W-:Y:S01]  /*0c20*/  IADD3 RZ, P0, R13, R14, RZ ;  /* 0x0000000e0dff7210 */ /* 0x000fe20007f1e0ff */
[----:B------:R-:W-:-:S04]  /*0c30*/  IMAD.MOV.U32 R16, RZ, RZ, R15 ;  /* 0x000000ffff107224 */ /* 0x000fc800078e000f */
[----:B------:R-:W-:-:S08]  /*0c40*/  IMAD.WIDE.U32.X R12, R19, R23, R16, P0 ;  /* 0x00000017130c7225 */ /* 0x000fd000000e0410 */
.L_x_10:
[----:B------:R-:W0:Y:S01]  /*0c50*/  LDC.64 R26, c[0x0][0x640] ;  /* 0x00019000ff1a7b82 */ /* 0x000e220000000a00 */
[--C-:B------:R-:W-:Y:S01]  /*0c60*/  SHF.R.U64 R43, R12, R2, R13.reuse ;  /* 0x000000020c2b7219 */ /* 0x100fe2000000120d */
[----:B------:R-:W-:Y:S01]  /*0c70*/  IMAD R29, R11, R20, R4 ;  /* 0x000000140b1d7224 */ /* 0x000fe200078e0204 */
[----:B------:R-:W-:Y:S02]  /*0c80*/  SHF.R.U32.HI R2, RZ, R2, R13 ;  /* 0x00000002ff027219 */ /* 0x000fe4000001160d */
[----:B------:R-:W-:-:S03]  /*0c90*/  IADD3 R5, P0, RZ, -R43, RZ ;  /* 0x8000002bff057210 */ /* 0x000fc60007f1e0ff */
[----:B------:R-:W1:Y:S02]  /*0ca0*/  LDC R14, c[0x0][0x618] ;  /* 0x00018600ff0e7b82 */ /* 0x000e640000000800 */
[----:B------:R-:W-:-:S04]  /*0cb0*/  IMAD.X R13, RZ, RZ, ~R2, P0 ;  /* 0x000000ffff0d7224 */ /* 0x000fc800000e0e02 */
[-C--:B------:R-:W-:Y:S02]  /*0cc0*/  IMAD R2, R13, R24.reuse, RZ ;  /* 0x000000180d027224 */ /* 0x080fe400078e02ff */
[----:B------:R-:W2:Y:S01]  /*0cd0*/  LDC R18, c[0x0][0x608] ;  /* 0x00018200ff127b82 */ /* 0x000ea20000000800 */
[----:B------:R-:W-:-:S04]  /*0ce0*/  IMAD.WIDE.U32 R12, R5, R24, R8 ;  /* 0x00000018050c7225 */ /* 0x000fc800078e0008 */
[----:B------:R-:W-:Y:S02]  /*0cf0*/  IMAD R5, R5, R25, R2 ;  /* 0x0000001905057224 */ /* 0x000fe400078e0202 */
[----:B------:R-:W-:Y:S01]  /*0d00*/  IMAD.MOV.U32 R25, RZ, RZ, 0x1 ;  /* 0x00000001ff197424 */ /* 0x000fe200078e00ff */
[----:B------:R-:W3:Y:S01]  /*0d10*/  LDC R22, c[0x0][0x658] ;  /* 0x00019600ff167b82 */ /* 0x000ee20000000800 */
[----:B------:R-:W-:Y:S01]  /*0d20*/  IMAD.IADD R5, R13, 0x1, R5 ;  /* 0x000000010d057824 */ /* 0x000fe200078e0205 */
[----:B0-----:R-:W-:Y:S01]  /*0d30*/  ISETP.NE.U32.AND P0, PT, R26, RZ, PT ;  /* 0x000000ff1a00720c */ /* 0x001fe20003f05070 */
[----:B------:R-:W-:-:S03]  /*0d40*/  IMAD.MOV.U32 R13, RZ, RZ, -0x1 ;  /* 0xffffffffff0d7424 */ /* 0x000fc600078e00ff */
[----:B------:R-:W-:Y:S02]  /*0d50*/  ISETP.NE.AND.EX P0, PT, R27, RZ, PT, P0 ;  /* 0x000000ff1b00720c */ /* 0x000fe40003f05300 */
[----:B------:R-:W0:Y:S01]  /*0d60*/  LDC R19, c[0x0][0x600] ;  /* 0x00018000ff137b82 */ /* 0x000e220000000800 */
[-CC-:B-1----:R-:W-:Y:S02]  /*0d70*/  SHF.R.U64 R16, R12, R14.reuse, R5.reuse ;  /* 0x0000000e0c107219 */ /* 0x182fe40000001205 */
[----:B------:R-:W-:-:S05]  /*0d80*/  SHF.R.U32.HI R5, RZ, R14, R5 ;  /* 0x0000000eff057219 */ /* 0x000fca0000011605 */
[----:B------:R-:W1:Y:S01]  /*0d90*/  LDC R21, c[0x0][0x648] ;  /* 0x00019200ff157b82 */ /* 0x000e620000000800 */
[-CC-:B--2---:R-:W-:Y:S02]  /*0da0*/  SHF.R.U64 R28, R16, R18.reuse, R5.reuse ;  /* 0x00000012101c7219 */ /* 0x184fe40000001205 */
[----:B------:R-:W-:-:S05]  /*0db0*/  SHF.R.U32.HI R5, RZ, R18, R5 ;  /* 0x00000012ff057219 */ /* 0x000fca0000011605 */
[----:B------:R-:W2:Y:S01]  /*0dc0*/  LDC R23, c[0x0][0x638] ;  /* 0x00018e00ff177b82 */ /* 0x000ea20000000800 */
[-CC-:B---3--:R-:W-:Y:S02]  /*0dd0*/  SHF.R.U64 R18, R28, R22.reuse, R5.reuse ;  /* 0x000000161c127219 */ /* 0x188fe40000001205 */
[-C--:B------:R-:W-:Y:S02]  /*0de0*/  SHF.L.U32 R2, R13, R22.reuse, RZ ;  /* 0x000000160d027219 */ /* 0x080fe400000006ff */
[----:B------:R-:W-:Y:S01]  /*0df0*/  SHF.R.U32.HI R5, RZ, R22, R5 ;  /* 0x00000016ff057219 */ /* 0x000fe20000011605 */
[----:B------:R-:W-:Y:S01]  /*0e00*/  IMAD.MOV.U32 R4, RZ, RZ, R18 ;  /* 0x000000ffff047224 */ /* 0x000fe200078e0012 */
[----:B------:R-:W-:Y:S01]  /*0e10*/  LOP3.LUT R11, RZ, R2, RZ, 0x33, !PT ;  /* 0x00000002ff0b7212 */ /* 0x000fe200078e33ff */
[----:B------:R-:W3:Y:S01]  /*0e20*/  LDC R24, c[0x0][0x610] ;  /* 0x00018400ff187b82 */ /* 0x000ee20000000800 */
[----:B------:R-:W-:Y:S05]  /*0e30*/  @!P0 BRA `(.L_x_11) ;  /* 0x0000000000288947 */ /* 0x000fea0003800000 */
[----:B------:R-:W4:Y:S02]  /*0e40*/  LDC R15, c[0x0][0x64c] ;  /* 0x00019300ff0f7b82 */ /* 0x000f240000000800 */
[----:B----4-:R-:W-:-:S05]  /*0e50*/  IADD3 R15, P0, R18, R15, RZ ;  /* 0x0000000f120f7210 */ /* 0x010fca0007f1e0ff */
        /* <DEDUP_REMOVED lines=8> */
.L_x_11:
[----:B-1----:R-:W-:Y:S01]  /*0ee0*/  SHF.R.U64 R4, R4, R21, R5 ;  /* 0x0000001504047219 */ /* 0x002fe20000001205 */
[----:B0-----:R-:W-:Y:S01]  /*0ef0*/  VIADD R5, R19, 0xffffffff ;  /* 0xffffffff13057836 */ /* 0x001fe20000000000 */
[----:B------:R-:W-:Y:S01]  /*0f00*/  SHF.L.U32 R2, R25, R22, RZ ;  /* 0x0000001619027219 */ /* 0x000fe200000006ff */
[----:B------:R-:W-:Y:S01]  /*0f10*/  IMAD.MOV.U32 R14, RZ, RZ, 0x1 ;  /* 0x00000001ff0e7424 */ /* 0x000fe200078e00ff */
[----:B------:R-:W-:Y:S01]  /*0f20*/  LOP3.LUT R11, R28, R11, RZ, 0xc0, !PT ;  /* 0x0000000b1c0b7212 */ /* 0x000fe200078ec0ff */
[----:B------:R-:W-:Y:S01]  /*0f30*/  IMAD.MOV R12, RZ, RZ, -R4 ;  /* 0x000000ffff0c7224 */ /* 0x000fe200078e0a04 */
[----:B------:R-:W-:Y:S02]  /*0f40*/  SEL R10, R10, R29, !P3 ;  /* 0x0000001d0a0a7207 */ /* 0x000fe40005800000 */
[----:B------:R-:W-:Y:S01]  /*0f50*/  LOP3.LUT R5, R16, R5, RZ, 0xc0, !PT ;  /* 0x0000000510057212 */ /* 0x000fe200078ec0ff */
[----:B------:R-:W-:Y:S02]  /*0f60*/  IMAD R11, R2, R4, R11 ;  /* 0x00000004020b7224 */ /* 0x000fe400078e020b */
[----:B--2---:R-:W-:-:S02]  /*0f70*/  IMAD R2, R12, R23, R18 ;  /* 0x000000170c027224 */ /* 0x004fc400078e0212 */
[----:B---3--:R-:W-:Y:S02]  /*0f80*/  IMAD R10, R11, R24, R10 ;  /* 0x000000180b0a7224 */ /* 0x008fe400078e020a */
[----:B------:R-:W-:-:S05]  /*0f90*/  IMAD R15, R2, R19, R5 ;  /* 0x00000013020f7224 */ /* 0x000fca00078e0205 */
[----:B------:R-:W-:Y:S02]  /*0fa0*/  SEL R16, R15, R10, !P3 ;  /* 0x0000000a0f107207 */ /* 0x000fe40005800000 */
[----:B------:R-:W-:-:S07]  /*0fb0*/  SEL R15, R10, R15, !P3 ;  /* 0x0000000f0a0f7207 */ /* 0x000fce0005800000 */
.L_x_9:
[----:B------:R-:W-:-:S08]  /*0fc0*/  NOP ;  /* 0x0000000000007918 */ /* 0x000fd00000000000 */
[----:B------:R-:W0:Y:S02]  /*0fd0*/  USETMAXREG.TRY_ALLOC.CTAPOOL UP0, 0xe8 ;  /* 0x000000e8000079c8 */ /* 0x000e240008000600 */
[----:B0-----:R-:W-:-:S13]  /*0fe0*/  PLOP3.LUT P0, PT, PT, PT, UP0, 0x80, 0x0 ;  /* 0x000000000000781c */ /* 0x001fda0003f0f008 */
[----:B------:R-:W-:Y:S05]  /*0ff0*/  @!P0 BRA `(.L_x_9) ;  /* 0xfffffffc00f08947 */ /* 0x000fea000383ffff */
[----:B------:R-:W-:Y:S01]  /*1000*/  ULDC.64 UR4, c[0x0][0x598] ;  /* 0x0001660000047ab9 */ /* 0x000fe20000000a00 */
[----:B------:R-:W-:Y:S01]  /*1010*/  ULDC.64 UR16, c[0x0][0x208] ;  /* 0x0000820000107ab9 */ /* 0x000fe20000000a00 */
[----:B------:R-:W-:-:S04]  /*1020*/  ISETP.NE.U32.AND P0, PT, RZ, UR4, PT ;  /* 0x00000004ff007c0c */ /* 0x000fc8000bf05070 */
[----:B------:R-:W-:-:S13]  /*1030*/  ISETP.NE.AND.EX P0, PT, RZ, UR5, PT, P0 ;  /* 0x00000005ff007c0c */ /* 0x000fda000bf05300 */
[----:B------:R-:W-:Y:S05]  /*1040*/  @!P0 BRA `(.L_x_12) ;  /* 0x00000000001c8947 */ /* 0x000fea0003800000 */
[----:B------:R-:W0:Y:S02]  /*1050*/  LDC.64 R4, c[0x0][0x598] ;  /* 0x00016600ff047b82 */ /* 0x000e240000000a00 */
[----:B0-----:R-:W2:Y:S02]  /*1060*/  LDG.E.64 R4, desc[UR16][R4.64] ;  /* 0x0000001004047981 */ /* 0x001ea4000c1e1b00 */
[----:B--2---:R-:W-:-:S04]  /*1070*/  ISETP.NE.U32.AND P0, PT, R4, RZ, PT ;  /* 0x000000ff0400720c */ /* 0x004fc80003f05070 */
[----:B------:R-:W-:-:S13]  /*1080*/  ISETP.NE.AND.EX P0, PT, R5, RZ, PT, P0 ;  /* 0x000000ff0500720c */ /* 0x000fda0003f05300 */
[----:B------:R-:W-:Y:S05]  /*1090*/  @!P0 BRA `(.L_x_12) ;  /* 0x0000000000088947 */ /* 0x000fea0003800000 */
[----:B------:R0:W5:Y:S01]  /*10a0*/  LD.E R2, desc[UR16][R4.64] ;  /* 0x0000001004027980 */ /* 0x000162000c101900 */
[----:B------:R-:W-:Y:S05]  /*10b0*/  BRA `(.L_x_13) ;  /* 0x0000000000207947 */ /* 0x000fea0003800000 */
.L_x_12:
[----:B------:R-:W-:Y:S02]  /*10c0*/  ULDC.64 UR4, c[0x0][0x588] ;  /* 0x0001620000047ab9 */ /* 0x000fe40000000a00 */
[----:B------:R-:W-:-:S04]  /*10d0*/  ISETP.NE.U32.AND P0, PT, RZ, UR4, PT ;  /* 0x00000004ff007c0c */ /* 0x000fc8000bf05070 */
[----:B------:R-:W-:-:S13]  /*10e0*/  ISETP.NE.AND.EX P0, PT, RZ, UR5, PT, P0 ;  /* 0x00000005ff007c0c */ /* 0x000fda000bf05300 */
[----:B------:R-:W-:Y:S05]  /*10f0*/  @!P0 BRA `(.L_x_14) ;  /* 0x00000000000c8947 */ /* 0x000fea0003800000 */
[----:B------:R-:W0:Y:S02]  /*1100*/  LDC.64 R4, c[0x0][0x588] ;  /* 0x00016200ff047b82 */ /* 0x000e240000000a00 */
[----:B0-----:R1:W5:Y:S01]  /*1110*/  LDG.E R2, desc[UR16][R4.64] ;  /* 0x0000001004027981 */ /* 0x001362000c1e1900 */
[----:B------:R-:W-:Y:S05]  /*1120*/  BRA `(.L_x_13) ;  /* 0x0000000000047947 */ /* 0x000fea0003800000 */
.L_x_14:
[----:B------:R-:W2:Y:S02]  /*1130*/  LDC R2, c[0x0][0x580] ;  /* 0x00016000ff027b82 */ /* 0x000ea40000000800 */
.L_x_13:
[----:B------:R-:W-:Y:S02]  /*1140*/  ULDC.64 UR4, c[0x0][0x5a0] ;  /* 0x0001680000047ab9 */ /* 0x000fe40000000a00 */
[----:B------:R-:W-:-:S04]  /*1150*/  ISETP.NE.U32.AND P0, PT, RZ, UR4, PT ;  /* 0x00000004ff007c0c */ /* 0x000fc8000bf05070 */
[----:B------:R-:W-:-:S13]  /*1160*/  ISETP.NE.AND.EX P0, PT, RZ, UR5, PT, P0 ;  /* 0x00000005ff007c0c */ /* 0x000fda000bf05300 */
[----:B------:R-:W-:Y:S05]  /*1170*/  @!P0 BRA `(.L_x_15) ;  /* 0x00000000001c8947 */ /* 0x000fea0003800000 */
[----:B01----:R-:W0:Y:S02]  /*1180*/  LDC.64 R4, c[0x0][0x5a0] ;  /* 0x00016800ff047b82 */ /* 0x003e240000000a00 */
[----:B0-----:R-:W3:Y:S02]  /*1190*/  LDG.E.64 R4, desc[UR16][R4.64] ;  /* 0x0000001004047981 */ /* 0x001ee4000c1e1b00 */
[----:B---3--:R-:W-:-:S04]  /*11a0*/  ISETP.NE.U32.AND P0, PT, R4, RZ, PT ;  /* 0x000000ff0400720c */ /* 0x008fc80003f05070 */
[----:B------:R-:W-:-:S13]  /*11b0*/  ISETP.NE.AND.EX P0, PT, R5, RZ, PT, P0 ;  /* 0x000000ff0500720c */ /* 0x000fda0003f05300 */
[----:B------:R-:W-:Y:S05]  /*11c0*/  @!P0 BRA `(.L_x_15) ;  /* 0x0000000000088947 */ /* 0x000fea0003800000 */
[----:B------:R0:W5:Y:S01]  /*11d0*/  LD.E R12, desc[UR16][R4.64] ;  /* 0x00000010040c7980 */ /* 0x000162000c101900 */
[----:B------:R-:W-:Y:S05]  /*11e0*/  BRA `(.L_x_16) ;  /* 0x0000000000207947 */ /* 0x000fea0003800000 */
.L_x_15:
[----:B------:R-:W-:Y:S02]  /*11f0*/  ULDC.64 UR4, c[0x0][0x590] ;  /* 0x0001640000047ab9 */ /* 0x000fe40000000a00 */
[----:B------:R-:W-:-:S04]  /*1200*/  ISETP.NE.U32.AND P0, PT, RZ, UR4, PT ;  /* 0x00000004ff007c0c */ /* 0x000fc8000bf05070 */
[----:B------:R-:W-:-:S13]  /*1210*/  ISETP.NE.AND.EX P0, PT, RZ, UR5, PT, P0 ;  /* 0x00000005ff007c0c */ /* 0x000fda000bf05300 */
[----:B------:R-:W-:Y:S05]  /*1220*/  @!P0 BRA `(.L_x_17) ;  /* 0x00000000000c8947 */ /* 0x000fea0003800000 */
[----:B------:R-:W3:Y:S02]  /*1230*/  LDC.64 R12, c[0x0][0x590] ;  /* 0x00016400ff0c7b82 */ /* 0x000ee40000000a00 */
[----:B---3--:R3:W5:Y:S01]  /*1240*/  LDG.E R12, desc[UR16][R12.64] ;  /* 0x000000100c0c7981 */ /* 0x008762000c1e1900 */
[----:B------:R-:W-:Y:S05]  /*1250*/  BRA `(.L_x_16) ;  /* 0x0000000000047947 */ /* 0x000fea0003800000 */
.L_x_17:
[----:B------:R-:W4:Y:S02]  /*1260*/  LDC R12, c[0x0][0x584] ;  /* 0x00016100ff0c7b82 */ /* 0x000f240000000800 */
.L_x_16:
[----:B------:R-:W-:-:S13]  /*1270*/  LOP3.LUT P0, RZ, R14, 0xff, RZ, 0xc0, !PT ;  /* 0x000000ff0eff7812 */ /* 0x000fda000780c0ff */
[----:B------:R-:W-:Y:S05]  /*1280*/  @!P0 EXIT ;  /* 0x000000000000894d */ /* 0x000fea0003800000 */
[----:B------:R-:W-:Y:S01]  /*1290*/  ULDC UR4, c[0x0][0x28c] ;  /* 0x0000a30000047ab9 */ /* 0x000fe20000000800 */
[----:B------:R-:W-:Y:S01]  /*12a0*/  LOP3.LUT R50, R6, 0x1, RZ, 0xfc, !PT ;  /* 0x0000000106327812 */ /* 0x000fe200078efcff */
[----:B------:R-:W-:-:S04]  /*12b0*/  UIADD3 UR4, UR4, 0x3f, URZ ;  /* 0x0000003f04047890 */ /* 0x000fc8000fffe03f */
[----:B------:R-:W-:-:S04]  /*12c0*/  USHF.R.S32.HI UR5, URZ, 0x1f, UR4 ;  /* 0x0000001f3f057899 */ /* 0x000fc80008011404 */
[----:B------:R-:W-:-:S03]  /*12d0*/  ULEA.HI UR5, UR5, UR4, URZ, 0x6 ;  /* 0x0000000405057291 */ /* 0x000fc6000f8f303f */
[----:B------:R-:W-:Y:S01]  /*12e0*/  UMOV UR4, URZ ;  /* 0x0000003f00047c82 */ /* 0x000fe20008000000 */
[----:B------:R-:W-:-:S03]  /*12f0*/  USHF.R.S32.HI UR9, URZ, 0x6, UR5 ;  /* 0x000000063f097899 */ /* 0x000fc60008011405 */
[----:B------:R-:W-:-:S09]  /*1300*/  UMOV UR5, URZ ;  /* 0x0000003f00057c82 */ /* 0x000fd20008000000 */
.L_x_76:
[----:B01----:R-:W-:Y:S01]  /*1310*/  LOP3.LUT R4, R0, 0x80, RZ, 0xc0, !PT ;  /* 0x0000008000047812 */ /* 0x003fe200078ec0ff */
[----:B------:R-:W0:Y:S01]  /*1320*/  S2UR UR13, SR_CgaCtaId ;  /* 0x00000000000d79c3 */ /* 0x000e220000008800 */
[----:B------:R-:W-:Y:S01]  /*1330*/  UMOV UR12, 0x400 ;  /* 0x00000400000c7882 */ /* 0x000fe20000000000 */
[----:B------:R-:W-:Y:S01]  /*1340*/  UMOV UR6, URZ ;  /* 0x0000003f00067c82 */ /* 0x000fe20008000000 */
[----:B------:R-:W-:Y:S01]  /*1350*/  SHF.R.U32.HI R4, RZ, 0x7, R4 ;  /* 0x00000007ff047819 */ /* 0x000fe20000011604 */
[----:B------:R-:W-:Y:S01]  /*1360*/  UMOV UR7, URZ ;  /* 0x0000003f00077c82 */ /* 0x000fe20008000000 */
[----:B------:R-:W-:Y:S01]  /*1370*/  UMOV UR18, UR5 ;  /* 0x0000000500127c82 */ /* 0x000fe20008000000 */
[----:B---3--:R-:W-:Y:S01]  /*1380*/  IMAD.MOV.U32 R13, RZ, RZ, RZ ;  /* 0x000000ffff0d7224 */ /* 0x008fe200078e00ff */
[----:B------:R-:W-:Y:S01]  /*1390*/  CS2R R18, SRZ ;  /* 0x0000000000127805 */ /* 0x000fe2000001ff00 */
[----:B------:R-:W1:Y:S01]  /*13a0*/  LDC R5, c[0x0][0x28c] ;  /* 0x0000a300ff057b82 */ /* 0x000e620000000800 */
[----:B------:R-:W3:Y:S01]  /*13b0*/  SHFL.IDX PT, R4, R4, RZ, 0x1f ;  /* 0x00001fff04047589 */ /* 0x000ee200000e0000 */
[----:B------:R-:W-:-:S02]  /*13c0*/  CS2R R22, SRZ ;  /* 0x0000000000167805 */ /* 0x000fc4000001ff00 */
[----:B------:R-:W-:Y:S02]  /*13d0*/  CS2R R40, SRZ ;  /* 0x0000000000287805 */ /* 0x000fe4000001ff00 */
[----:B------:R-:W-:Y:S01]  /*13e0*/  CS2R R44, SRZ ;  /* 0x00000000002c7805 */ /* 0x000fe2000001ff00 */
[----:B------:R-:W-:Y:S01]  /*13f0*/  IMAD.MOV.U32 R42, RZ, RZ, RZ ;  /* 0x000000ffff2a7224 */ /* 0x000fe200078e00ff */
[----:B------:R-:W-:Y:S02]  /*1400*/  CS2R R46, SRZ ;  /* 0x00000000002e7805 */ /* 0x000fe4000001ff00 */
[----:B------:R-:W-:Y:S01]  /*1410*/  CS2R R48, SRZ ;  /* 0x0000000000307805 */ /* 0x000fe2000001ff00 */
[----:B------:R-:W-:Y:S01]  /*1420*/  IMAD.MOV.U32 R51, RZ, RZ, RZ ;  /* 0x000000ffff337224 */ /* 0x000fe200078e00ff */
[----:B------:R-:W-:Y:S01]  /*1430*/  CS2R R32, SRZ ;  /* 0x0000000000207805 */ /* 0x000fe2000001ff00 */
[----:B------:R-:W-:Y:S01]  /*1440*/  IMAD.MOV.U32 R53, RZ, RZ, RZ ;  /* 0x000000ffff357224 */ /* 0x000fe200078e00ff */
[----:B------:R-:W-:Y:S01]  /*1450*/  CS2R R34, SRZ ;  /* 0x0000000000227805 */ /* 0x000fe2000001ff00 */
[----:B------:R-:W-:Y:S01]  /*1460*/  IMAD.U32 R14, RZ, RZ, UR4 ;  /* 0x00000004ff0e7e24 */ /* 0x000fe2000f8e00ff */
[----:B------:R-:W-:-:S02]  /*1470*/  CS2R R36, SRZ ;  /* 0x0000000000247805 */ /* 0x000fc4000001ff00 */
[----:B------:R-:W-:Y:S02]  /*1480*/  CS2R R38, SRZ ;  /* 0x0000000000267805 */ /* 0x000fe4000001ff00 */
[----:B------:R-:W-:Y:S02]  /*1490*/  CS2R R24, SRZ ;  /* 0x0000000000187805 */ /* 0x000fe4000001ff00 */
[----:B--2---:R-:W-:Y:S02]  /*14a0*/  CS2R R26, SRZ ;  /* 0x00000000001a7805 */ /* 0x004fe4000001ff00 */
[----:B------:R-:W-:Y:S02]  /*14b0*/  CS2R R28, SRZ ;  /* 0x00000000001c7805 */ /* 0x000fe4000001ff00 */
[----:B------:R-:W-:Y:S02]  /*14c0*/  CS2R R30, SRZ ;  /* 0x00000000001e7805 */ /* 0x000fe4000001ff00 */
[----:B-1----:R-:W-:-:S02]  /*14d0*/  ISETP.GE.AND P0, PT, R5, 0x1, PT ;  /* 0x000000010500780c */ /* 0x002fc40003f06270 */
[----:B---3--:R-:W-:-:S13]  /*14e0*/  R2UR UR8, R4 ;  /* 0x00000000040872ca */ /* 0x008fda00000e0000 */
[----:B------:R-:W-:-:S04]  /*14f0*/  ULEA.HI UR10, UR8, UR8, URZ, 0x1 ;  /* 0x00000008080a7291 */ /* 0x000fc8000f8f083f */
[----:B------:R-:W-:Y:S02]  /*1500*/  ULOP3.LUT UR11, UR10, 0xffffe, URZ, 0xc0, !UPT ;  /* 0x000ffffe0a0b7892 */ /* 0x000fe4000f8ec03f */
[----:B0-----:R-:W-:Y:S02]  /*1510*/  ULEA UR10, UR13, UR12, 0x18 ;  /* 0x0000000c0d0a7291 */ /* 0x001fe4000f8ec03f */
[----:B------:R-:W-:-:S03]  /*1520*/  UIADD3 UR11, UR8, -UR11, URZ ;  /* 0x8000000b080b7290 */ /* 0x000fc6000fffe03f */
[----:B------:R-:W-:Y:S01]  /*1530*/  UMOV UR8, URZ ;  /* 0x0000003f00087c82 */ /* 0x000fe20008000000 */
[----:B------:R-:W-:-:S04]  /*1540*/  ULEA UR11, UR11, UR10, 0xc ;  /* 0x0000000a0b0b7291 */ /* 0x000fc8000f8e603f */
[----:B------:R-:W-:-:S04]  /*1550*/  UIADD3 UR11, UR11, 0x180, URZ ;  /* 0x000001800b0b7890 */ /* 0x000fc8000fffe03f */
[----:B------:R-:W-:-:S04]  /*1560*/  USHF.R.U32.HI UR11, URZ, 0x4, UR11 ;  /* 0x000000043f0b7899 */ /* 0x000fc8000801160b */
[----:B------:R-:W-:Y:S01]  /*1570*/  ULOP3.LUT UR11, UR11, 0x3fff, URZ, 0xc0, !UPT ;  /* 0x00003fff0b0b7892 */ /* 0x000fe2000f8ec03f */
[----:B------:R-:W-:Y:S11]  /*1580*/  @!P0 BRA `(.L_x_18) ;  /* 0x00000004003c8947 */ /* 0x000ff60003800000 */
[----:B------:R-:W-:-:S13]  /*1590*/  ISETP.NE.AND P1, PT, R50, 0x3, PT ;  /* 0x000000033200780c */ /* 0x000fda0003f25270 */
[----:B------:R-:W-:Y:S05]  /*15a0*/  @!P1 BRA `(.L_x_19) ;  /* 0x0000000000049947 */ /* 0x000fea0003800000 */
[----:B------:R-:W-:Y:S01]  /*15b0*/  BPT.TRAP 0x1 ;  /* 0x000000040000795c */ /* 0x000fe20000300000 */
.L_x_19:
[----:B------:R-:W-:Y:S01]  /*15c0*/  ULEA UR6, UR5, UR10, 0x3 ;  /* 0x0000000a05067291 */ /* 0x000fe2000f8e183f */
[----:B------:R-:W-:-:S05]  /*15d0*/  IMAD.U32 R4, RZ, RZ, UR4 ;  /* 0x00000004ff047e24 */ /* 0x000fca000f8e00ff */
[----:B------:R-:W-:-:S04]  /*15e0*/  SHF.L.U32 R4, R4, 0x1f, RZ ;  /* 0x0000001f04047819 */ /* 0x000fc800000006ff */
[----:B------:R0:W1:Y:S01]  /*15f0*/  SYNCS.PHASECHK.TRANS64.TRYWAIT P0, [UR6], R4 ;  /* 0x00000004ff0075a7 */ /* 0x0000620008000146 */
[----:B------:R-:W-:Y:S05]  /*1600*/  @!P1 BRA `(.L_x_20) ;  /* 0x0000000000049947 */ /* 0x000fea0003800000 */
[----:B------:R-:W-:Y:S01]  /*1610*/  BPT.TRAP 0x1 ;  /* 0x000000040000795c */ /* 0x000fe20000300000 */
.L_x_20:
[----:B-1----:R-:W-:Y:S05]  /*1620*/  @P0 BRA `(.L_x_21) ;  /* 0x0000000000080947 */ /* 0x002fea0003800000 */
[----:B------:R-:W1:Y:S02]  /*1630*/  SYNCS.PHASECHK.TRANS64.TRYWAIT P0, [UR6], R4 ;  /* 0x00000004ff0075a7 */ /* 0x000e640008000146 */
[----:B-1----:R-:W-:Y:S05]  /*1640*/  @!P0 BRA `(.L_x_22) ;  /* 0x0000004400988947 */ /* 0x002fea0003800000 */
.L_x_21:
[----:B------:R-:W-:Y:S01]  /*1650*/  UIADD3 UR6, UR10, 0x34180, URZ ;  /* 0x000341800a067890 */ /* 0x000fe2000fffe03f */
[----:B------:R-:W-:Y:S01]  /*1660*/  WARPGROUP.ARRIVE ;  /* 0x00000000000079c5 */ /* 0x000fe20000000000 */
[----:B------:R-:W-:Y:S01]  /*1670*/  ULOP3.LUT UR7, UR11, 0x10000, URZ, 0xfc, !UPT ;  /* 0x000100000b077892 */ /* 0x000fe2000f8efc3f */
[----:B------:R-:W-:Y:S01]  /*1680*/  IMAD.MOV.U32 R13, RZ, RZ, RZ ;  /* 0x000000ffff0d7224 */ /* 0x000fe200078e00ff */
[----:B------:R-:W-:Y:S01]  /*1690*/  USHF.R.U32.HI UR6, URZ, 0x4, UR6 ;  /* 0x000000043f067899 */ /* 0x000fe20008011606 */
[----:B------:R-:W-:Y:S01]  /*16a0*/  CS2R R18, SRZ ;  /* 0x0000000000127805 */ /* 0x000fe2000001ff00 */
[----:B------:R-:W-:Y:S01]  /*16b0*/  ULEA UR7, UR5, UR7, 0xa ;  /* 0x0000000705077291 */ /* 0x000fe2000f8e503f */
[----:B------:R-:W-:Y:S01]  /*16c0*/  CS2R R22, SRZ ;  /* 0x0000000000167805 */ /* 0x000fe2000001ff00 */
[----:B------:R-:W-:Y:S01]  /*16d0*/  ULOP3.LUT UR6, UR6, 0x3fff, URZ, 0xc0, !UPT ;  /* 0x00003fff06067892 */ /* 0x000fe2000f8ec03f */
[----:B------:R-:W-:Y:S01]  /*16e0*/  CS2R R40, SRZ ;  /* 0x0000000000287805 */ /* 0x000fe2000001ff00 */
[----:B------:R-:W-:Y:S01]  /*16f0*/  UMOV UR13, 0x80000020 ;  /* 0x80000020000d7882 */ /* 0x000fe20000000000 */
[----:B------:R-:W-:Y:S01]  /*1700*/  UMOV UR15, 0x80000020 ;  /* 0x80000020000f7882 */ /* 0x000fe20000000000 */
[----:B------:R-:W-:Y:S01]  /*1710*/  ULOP3.LUT UR6, UR6, 0x10000, URZ, 0xfc, !UPT ;  /* 0x0001000006067892 */ /* 0x000fe2000f8efc3f */
[----:B------:R-:W-:Y:S01]  /*1720*/  CS2R R44, SRZ ;  /* 0x00000000002c7805 */ /* 0x000fe2000001ff00 */
[----:B------:R-:W-:Y:S01]  /*1730*/  UMOV UR12, UR7 ;  /* 0x00000007000c7c82 */ /* 0x000fe20008000000 */
[----:B------:R-:W-:Y:S01]  /*1740*/  UIADD3 UR8, UR7, 0x200, URZ ;  /* 0x0000020007087890 */ /* 0x000fe2000fffe03f */
[----:B------:R-:W-:Y:S01]  /*1750*/  IMAD.MOV.U32 R42, RZ, RZ, RZ ;  /* 0x000000ffff2a7224 */ /* 0x000fe200078e00ff */
[----:B------:R-:W-:Y:S01]  /*1760*/  ULEA UR6, UR5, UR6, 0x6 ;  /* 0x0000000605067291 */ /* 0x000fe2000f8e303f */
[----:B------:R-:W-:-:S02]  /*1770*/  CS2R R46, SRZ ;  /* 0x00000000002e7805 */ /* 0x000fc4000001ff00 */
[----:B------:R-:W-:Y:S01]  /*1780*/  CS2R R48, SRZ ;  /* 0x0000000000307805 */ /* 0x000fe2000001ff00 */
[----:B------:R-:W-:Y:S02]  /*1790*/  IMAD.MOV.U32 R51, RZ, RZ, RZ ;  /* 0x000000ffff337224 */ /* 0x000fe400078e00ff */
[----:B------:R-:W-:Y:S01]  /*17a0*/  IMAD.MOV.U32 R53, RZ, RZ, RZ ;  /* 0x000000ffff357224 */ /* 0x000fe200078e00ff */
[----:B------:R-:W-:Y:S02]  /*17b0*/  UMOV UR14, UR6 ;  /* 0x00000006000e7c82 */ /* 0x000fe40008000000 */
[----:B------:R-:W-:Y:S01]  /*17c0*/  QGMMA.64x16x32.F32.E4M3.E4M3 R32, gdesc[UR12], RZ, !UPT ;  /* 0x002000000c2079f3 */ /* 0x000fe2000c7008ff */
[----:B------:R-:W-:Y:S01]  /*17d0*/  UMOV UR12, UR8 ;  /* 0x00000008000c7c82 */ /* 0x000fe20008000000 */
[----:B------:R-:W-:Y:S01]  /*17e0*/  UMOV UR13, 0x80000020 ;  /* 0x80000020000d7882 */ /* 0x000fe20000000000 */
[----:B------:R-:W-:Y:S01]  /*17f0*/  ULDC UR8, c[0x0][0x50c] ;  /* 0x0001430000087ab9 */ /* 0x000fe20000000800 */
[----:B------:R-:W-:Y:S01]  /*1800*/  QGMMA.64x16x32.F32.E4M3.E4M3 R24, gdesc[UR12], RZ, !UPT ;  /* 0x002000000c1879f3 */ /* 0x000fe2000c7008ff */
[----:B------:R-:W-:-:S02]  /*1810*/  UIADD3 UR12, UR7, 0x2, URZ ;  /* 0x00000002070c7890 */ /* 0x000fc4000fffe03f */
[----:B------:R-:W-:Y:S02]  /*1820*/  UIADD3 UR14, UR6, 0x2, URZ ;  /* 0x00000002060e7890 */ /* 0x000fe4000fffe03f */
[----:B------:R-:W-:Y:S01]  /*1830*/  UIADD3 UR7, UR7, 0x202, URZ ;  /* 0x0000020207077890 */ /* 0x000fe2000fffe03f */
[----:B------:R-:W-:Y:S01]  /*1840*/  UMOV UR13, 0x80000020 ;  /* 0x80000020000d7882 */ /* 0x000fe20000000000 */
[----:B------:R-:W-:Y:S01]  /*1850*/  UMOV UR15, 0x80000020 ;  /* 0x80000020000f7882 */ /* 0x000fe20000000000 */
[----:B------:R-:W-:Y:S01]  /*1860*/  UISETP.NE.AND UP0, UPT, UR8, 0x2, UPT ;  /* 0x000000020800788c */ /* 0x000fe2000bf05270 */
[----:B------:R-:W-:-:S03]  /*1870*/  UMOV UR6, 0x2 ;  /* 0x0000000200067882 */ /* 0x000fc60000000000 */
[----:B------:R-:W-:Y:S01]  /*1880*/  QGMMA.64x16x32.F32.E4M3.E4M3 R32, gdesc[UR12], R32 ;  /* 0x002000000c2079f3 */ /* 0x000fe20008700820 */
[----:B------:R-:W-:Y:S01]  /*1890*/  UMOV UR12, UR7 ;  /* 0x00000007000c7c82 */ /* 0x000fe20008000000 */
[----:B------:R-:W-:Y:S01]  /*18a0*/  USEL UR7, URZ, 0x1, UP0 ;  /* 0x000000013f077887 */ /* 0x000fe20008000000 */
[----:B------:R-:W-:Y:S02]  /*18b0*/  UMOV UR13, 0x80000020 ;  /* 0x80000020000d7882 */ /* 0x000fe40000000000 */
[----:B------:R-:W-:Y:S03]  /*18c0*/  QGMMA.64x16x32.F32.E4M3.E4M3 R24, gdesc[UR12], R24, gsb0 ;  /* 0x002000000c1879f3 */ /* 0x000fe60008000818 */
[----:B------:R-:W-:-:S13]  /*18d0*/  ISETP.NE.AND P0, PT, RZ, UR7, PT ;  /* 0x00000007ff007c0c */ /* 0x000fda000bf05270 */
[----:B------:R-:W-:Y:S05]  /*18e0*/  @!P0 BRA `(.L_x_23) ;  /* 0x0000000000488947 */ /* 0x000fea0003800000 */
[----:B------:R-:W-:Y:S02]  /*18f0*/  WARPGROUP.DEPBAR.LE gsb0, 0x0 ;  /* 0x00008000000079c5 */ /* 0x000fe40000010000 */
[----:B------:R-:W-:-:S01]  /*1900*/  FADD R53, RZ, R32 ;  /* 0x00000020ff357221 */ /* 0x000fc20000000000 */
[----:B------:R-:W-:Y:S01]  /*1910*/  FADD R48, RZ, R33 ;  /* 0x00000021ff307221 */ /* 0x000fe20000000000 */
        /* <DEDUP_REMOVED lines=14> */
[----:B------:R-:W-:-:S06]  /*1a00*/  UMOV UR6, URZ ;  /* 0x0000003f00067c82 */ /* 0x000fcc0008000000 */
.L_x_23:
[----:B------:R-:W-:-:S04]  /*1a10*/  UIADD3 UR18, UR5, 0x1, URZ ;  /* 0x0000000105127890 */ /* 0x000fc8000fffe03f */
[----:B------:R-:W-:-:S04]  /*1a20*/  UISETP.NE.AND UP0, UPT, UR18, 0xd, UPT ;  /* 0x0000000d1200788c */ /* 0x000fc8000bf05270 */
[----:B------:R-:W-:Y:S02]  /*1a30*/  USEL UR8, URZ, 0x1, UP0 ;  /* 0x000000013f087887 */ /* 0x000fe40008000000 */
[----:B------:R-:W-:Y:S02]  /*1a40*/  USEL UR18, UR18, URZ, UP0 ;  /* 0x0000003f12127287 */ /* 0x000fe40008000000 */
[----:B------:R-:W-:-:S06]  /*1a50*/  ULOP3.LUT UR8, UR4, UR8, URZ, 0x3c, !UPT ;  /* 0x0000000804087292 */ /* 0x000fcc000f8e3c3f */
[----:B------:R-:W-:Y:S01]  /*1a60*/  IMAD.U32 R14, RZ, RZ, UR8 ;  /* 0x00000008ff0e7e24 */ /* 0x000fe2000f8e00ff */
[----:B------:R-:W-:-:S06]  /*1a70*/  UMOV UR8, 0x1 ;  /* 0x0000000100087882 */ /* 0x000fcc0000000000 */
.L_x_18:
[----:B------:R-:W-:-:S04]  /*1a80*/  UISETP.LT.AND UP0, UPT, UR9, 0x1, UPT ;  /* 0x000000010900788c */ /* 0x000fc8000bf01270 */
[----:B------:R-:W-:-:S04]  /*1a90*/  USEL UR12, UR9, 0x1, UP0 ;  /* 0x00000001090c7887 */ /* 0x000fc80008000000 */
[----:B------:R-:W-:-:S04]  /*1aa0*/  UIADD3 UR12, UR9, -UR12, URZ ;  /* 0x8000000c090c7290 */ /* 0x000fc8000fffe03f */
[----:B------:R-:W-:-:S06]  /*1ab0*/  UISETP.GE.AND UP0, UPT, UR12, 0x1, UPT ;  /* 0x000000010c00788c */ /* 0x000fcc000bf06270 */
[----:B------:R-:W-:-:S13]  /*1ac0*/  PLOP3.LUT P0, PT, PT, PT, UP0, 0x80, 0x0 ;  /* 0x000000000000781c */ /* 0x000fda0003f0f008 */
[----:B------:R-:W-:Y:S05]  /*1ad0*/  @!P0 BRA `(.L_x_24) ;  /* 0x0000000400708947 */ /* 0x000fea0003800000 */
[----:B01----:R-:W-:Y:S01]  /*1ae0*/  IMAD.U32 R4, RZ, RZ, UR12 ;  /* 0x0000000cff047e24 */ /* 0x003fe2000f8e00ff */
[----:B------:R-:W-:Y:S01]  /*1af0*/  ULDC UR20, c[0x0][0x50c] ;  /* 0x0001430000147ab9 */ /* 0x000fe20000000800 */
[----:B------:R-:W-:-:S07]  /*1b00*/  IMAD.U32 R5, RZ, RZ, UR5 ;  /* 0x00000005ff057e24 */ /* 0x000fce000f8e00ff */
.L_x_32:
[----:B------:R-:W-:-:S13]  /*1b10*/  ISETP.NE.AND P1, PT, R50, 0x3, PT ;  /* 0x000000033200780c */ /* 0x000fda0003f25270 */
[----:B------:R-:W-:Y:S05]  /*1b20*/  @!P1 BRA `(.L_x_25) ;  /* 0x0000000000049947 */ /* 0x000fea0003800000 */
[----:B------:R-:W-:Y:S01]  /*1b30*/  BPT.TRAP 0x1 ;  /* 0x000000040000795c */ /* 0x000fe20000300000 */
.L_x_25:
[----:B------:R-:W0:Y:S01]  /*1b40*/  S2UR UR12, SR_CgaCtaId ;  /* 0x00000000000c79c3 */ /* 0x000e220000008800 */
[----:B------:R-:W-:Y:S01]  /*1b50*/  UMOV UR10, 0x400 ;  /* 0x00000400000a7882 */ /* 0x000fe20000000000 */
[----:B------:R-:W-:Y:S01]  /*1b60*/  SHF.L.U32 R10, R14, 0x1f, RZ ;  /* 0x0000001f0e0a7819 */ /* 0x000fe200000006ff */
[----:B0-----:R-:W-:-:S04]  /*1b70*/  ULEA UR10, UR12, UR10, 0x18 ;  /* 0x0000000a0c0a7291 */ /* 0x001fc8000f8ec03f */
[----:B------:R-:W-:-:S09]  /*1b80*/  ULEA UR12, UR18, UR10, 0x3 ;  /* 0x0000000a120c7291 */ /* 0x000fd2000f8e183f */
[----:B------:R0:W1:Y:S01]  /*1b90*/  SYNCS.PHASECHK.TRANS64.TRYWAIT P0, [UR12], R10 ;  /* 0x0000000aff0075a7 */ /* 0x000062000800014c */
[----:B------:R-:W-:Y:S05]  /*1ba0*/  @!P1 BRA `(.L_x_26) ;  /* 0x0000000000049947 */ /* 0x000fea0003800000 */
[----:B------:R-:W-:Y:S01]  /*1bb0*/  BPT.TRAP 0x1 ;  /* 0x000000040000795c */ /* 0x000fe20000300000 */
.L_x_26:
[----:B-1----:R-:W-:Y:S05]  /*1bc0*/  @P0 BRA `(.L_x_27) ;  /* 0x0000000000080947 */ /* 0x002fea0003800000 */
[----:B------:R-:W1:Y:S02]  /*1bd0*/  SYNCS.PHASECHK.TRANS64.TRYWAIT P0, [UR12], R10 ;  /* 0x0000000aff0075a7 */ /* 0x000e64000800014c */
[----:B-1----:R-:W-:Y:S05]  /*1be0*/  @!P0 BRA `(.L_x_28) ;  /* 0x0000004000488947 */ /* 0x002fea0003800000 */
.L_x_27:
[----:B------:R-:W-:Y:S01]  /*1bf0*/  UIADD3 UR12, UR10, 0x34180, URZ ;  /* 0x000341800a0c7890 */ /* 0x000fe2000fffe03f */
[----:B------:R-:W-:Y:S01]  /*1c00*/  WARPGROUP.ARRIVE ;  /* 0x00000000000079c5 */ /* 0x000fe20000000000 */
[----:B------:R-:W-:Y:S02]  /*1c10*/  UISETP.NE.AND UP0, UPT, UR7, URZ, UPT ;  /* 0x0000003f0700728c */ /* 0x000fe4000bf05270 */
[----:B------:R-:W-:Y:S02]  /*1c20*/  USHF.R.U32.HI UR12, URZ, 0x4, UR12 ;  /* 0x000000043f0c7899 */ /* 0x000fe4000801160c */
[----:B------:R-:W-:Y:S02]  /*1c30*/  USEL UR8, UR8, URZ, !UP0 ;  /* 0x0000003f08087287 */ /* 0x000fe4000c000000 */
[----:B------:R-:W-:Y:S02]  /*1c40*/  ULOP3.LUT UR12, UR12, 0x3fff, URZ, 0xc0, !UPT ;  /* 0x00003fff0c0c7892 */ /* 0x000fe4000f8ec03f */
[----:B------:R-:W-:-:S02]  /*1c50*/  ULOP3.LUT UR7, UR11, 0x10000, URZ, 0xfc, !UPT ;  /* 0x000100000b077892 */ /* 0x000fc4000f8efc3f */
[----:B------:R-:W-:Y:S02]  /*1c60*/  ULOP3.LUT UR12, UR12, 0x10000, URZ, 0xfc, !UPT ;  /* 0x000100000c0c7892 */ /* 0x000fe4000f8efc3f */
[----:B------:R-:W-:Y:S02]  /*1c70*/  UISETP.NE.U32.AND UP0, UPT, UR8, URZ, UPT ;  /* 0x0000003f0800728c */ /* 0x000fe4000bf05070 */
[----:B------:R-:W-:Y:S02]  /*1c80*/  ULEA UR8, UR18, UR7, 0xa ;  /* 0x0000000712087291 */ /* 0x000fe4000f8e503f */
[----:B------:R-:W-:Y:S02]  /*1c90*/  ULEA UR7, UR18, UR12, 0x6 ;  /* 0x0000000c12077291 */ /* 0x000fe4000f8e303f */
[----:B------:R-:W-:Y:S01]  /*1ca0*/  UIADD3 UR19, UR8, 0x200, URZ ;  /* 0x0000020008137890 */ /* 0x000fe2000fffe03f */
[----:B------:R-:W-:Y:S02]  /*1cb0*/  UMOV UR13, 0x80000020 ;  /* 0x80000020000d7882 */ /* 0x000fe40000000000 */
[----:B------:R-:W-:Y:S01]  /*1cc0*/  UMOV UR12, UR8 ;  /* 0x00000008000c7c82 */ /* 0x000fe20008000000 */
[----:B------:R-:W-:Y:S01]  /*1cd0*/  UMOV UR15, 0x80000020 ;  /* 0x80000020000f7882 */ /* 0x000fe20000000000 */
[----:B------:R-:W-:Y:S01]  /*1ce0*/  UMOV UR14, UR7 ;  /* 0x00000007000e7c82 */ /* 0x000fe20008000000 */
[----:B------:R-:W-:Y:S01]  /*1cf0*/  UIADD3 UR6, UR6, 0x2, URZ ;  /* 0x0000000206067890 */ /* 0x000fe2000fffe03f */
[----:B------:R-:W-:Y:S01]  /*1d00*/  QGMMA.64x16x32.F32.E4M3.E4M3 R32, gdesc[UR12], R32, UP0 ;  /* 0x002000000c2079f3 */ /* 0x000fe2000bf00820 */
[----:B------:R-:W-:Y:S01]  /*1d10*/  UMOV UR12, UR19 ;  /* 0x00000013000c7c82 */ /* 0x000fe20008000000 */
[----:B------:R-:W-:-:S02]  /*1d20*/  UMOV UR13, 0x80000020 ;  /* 0x80000020000d7882 */ /* 0x000fc40000000000 */
[----:B------:R-:W-:Y:S01]  /*1d30*/  QGMMA.64x16x32.F32.E4M3.E4M3 R24, gdesc[UR12], R24, UP0 ;  /* 0x002000000c1879f3 */ /* 0x000fe2000bf00818 */
[----:B------:R-:W-:Y:S02]  /*1d40*/  UIADD3 UR12, UR8, 0x2, URZ ;  /* 0x00000002080c7890 */ /* 0x000fe4000fffe03f */
[----:B------:R-:W-:Y:S02]  /*1d50*/  UIADD3 UR14, UR7, 0x2, URZ ;  /* 0x00000002070e7890 */ /* 0x000fe4000fffe03f */
[----:B------:R-:W-:Y:S01]  /*1d60*/  UIADD3 UR8, UR8, 0x202, URZ ;  /* 0x0000020208087890 */ /* 0x000fe2000fffe03f */
[----:B------:R-:W-:Y:S01]  /*1d70*/  UMOV UR13, 0x80000020 ;  /* 0x80000020000d7882 */ /* 0x000fe20000000000 */
[----:B------:R-:W-:Y:S01]  /*1d80*/  UMOV UR15, 0x80000020 ;  /* 0x80000020000f7882 */ /* 0x000fe20000000000 */
[----:B------:R-:W-:-:S04]  /*1d90*/  UISETP.NE.AND UP0, UPT, UR6, UR20, UPT ;  /* 0x000000140600728c */ /* 0x000fc8000bf05270 */
[----:B------:R-:W-:-:S06]  /*1da0*/  USEL UR7, URZ, 0x1, UP0 ;  /* 0x000000013f077887 */ /* 0x000fcc0008000000 */
[----:B------:R-:W-:Y:S01]  /*1db0*/  ISETP.NE.AND P0, PT, RZ, UR7, PT ;  /* 0x00000007ff007c0c */ /* 0x000fe2000bf05270 */
[----:B------:R-:W-:Y:S01]  /*1dc0*/  QGMMA.64x16x32.F32.E4M3.E4M3 R32, gdesc[UR12], R32 ;  /* 0x002000000c2079f3 */ /* 0x000fe20008700820 */
[----:B------:R-:W-:Y:S01]  /*1dd0*/  UMOV UR12, UR8 ;  /* 0x00000008000c7c82 */ /* 0x000fe20008000000 */
[----:B------:R-:W-:Y:S02]  /*1de0*/  UMOV UR13, 0x80000020 ;  /* 0x80000020000d7882 */ /* 0x000fe40000000000 */
[----:B------:R-:W-:Y:S03]  /*1df0*/  QGMMA.64x16x32.F32.E4M3.E4M3 R24, gdesc[UR12], R24, gsb0 ;  /* 0x002000000c1879f3 */ /* 0x000fe60008000818 */
[----:B------:R-:W-:-:S05]  /*1e00*/  WARPGROUP.DEPBAR.LE gsb0, 0x1 ;  /* 0x00008000000079c5 */ /* 0x000fca0000010100 */
[----:B------:R-:W-:Y:S05]  /*1e10*/  @!P0 BRA `(.L_x_29) ;  /* 0x0000000000488947 */ /* 0x000fea0003800000 */
[----:B------:R-:W-:Y:S02]  /*1e20*/  WARPGROUP.DEPBAR.LE gsb0, 0x0 ;  /* 0x00008000000079c5 */ /* 0x000fe40000010000 */
[----:B------:R-:W-:-:S01]  /*1e30*/  FADD R53, R32, R53 ;  /* 0x0000003520357221 */ /* 0x000fc20000000000 */
[----:B------:R-:W-:Y:S01]  /*1e40*/  FADD R48, R33, R48 ;  /* 0x0000003021307221 */ /* 0x000fe20000000000 */
        /* <DEDUP_REMOVED lines=14> */
[----:B------:R-:W-:-:S06]  /*1f30*/  UMOV UR6, URZ ;  /* 0x0000003f00067c82 */ /* 0x000fcc0008000000 */
.L_x_29:
[----:B------:R-:W-:Y:S05]  /*1f40*/  @!P1 BRA `(.L_x_30) ;  /* 0x0000000000049947 */ /* 0x000fea0003800000 */
[----:B------:R-:W-:Y:S01]  /*1f50*/  BPT.TRAP 0x1 ;  /* 0x000000040000795c */ /* 0x000fe20000300000 */
.L_x_30:
[----:B------:R-:W-:-:S13]  /*1f60*/  ISETP.NE.AND P0, PT, R7, RZ, PT ;  /* 0x000000ff0700720c */ /* 0x000fda0003f05270 */
[----:B01----:R-:W-:-:S05]  /*1f70*/  @P0 LEA R10, R5, UR10, 0x3 ;  /* 0x0000000a050a0c11 */ /* 0x003fca000f8e18ff */
[----:B------:R-:W-:-:S05]  /*1f80*/  @P0 VIADD R10, R10, 0x68 ;  /* 0x000000680a0a0836 */ /* 0x000fca0000000000 */
[----:B------:R-:W-:-:S04]  /*1f90*/  @P0 PRMT R10, R3, 0x654, R10 ;  /* 0x00000654030a0816 */ /* 0x000fc8000000000a */
[----:B------:R0:W-:Y:S01]  /*1fa0*/  @P0 SYNCS.ARRIVE.TRANS64.RED.A1T0 RZ, [R10+URZ], RZ ;  /* 0x000000ff0aff09a7 */ /* 0x0001e2000810043f */
[----:B------:R-:W-:-:S13]  /*1fb0*/  ISETP.GT.U32.AND P0, PT, R6, 0x1, PT ;  /* 0x000000010600780c */ /* 0x000fda0003f04070 */
[----:B0-----:R-:W-:Y:S05]  /*1fc0*/  @P0 BRA `(.L_x_31) ;  /* 0x0000000000040947 */ /* 0x001fea0003800000 */
[----:B------:R-:W-:Y:S01]  /*1fd0*/  BPT.TRAP 0x1 ;  /* 0x000000040000795c */ /* 0x000fe20000300000 */
.L_x_31:
[----:B------:R-:W-:Y:S01]  /*1fe0*/  UIADD3 UR18, UR18, 0x1, URZ ;  /* 0x0000000112127890 */ /* 0x000fe2000fffe03f */
[C---:B------:R-:W-:Y:S01]  /*1ff0*/  ISETP.GT.AND P1, PT, R4.reuse, 0x1, PT ;  /* 0x000000010400780c */ /* 0x040fe20003f24270 */
[----:B------:R-:W-:Y:S02]  /*2000*/  VIADD R5, R5, 0x1 ;  /* 0x0000000105057836 */ /* 0x000fe40000000000 */
[----:B------:R-:W-:Y:S01]  /*2010*/  UISETP.NE.AND UP0, UPT, UR18, 0xd, UPT ;  /* 0x0000000d1200788c */ /* 0x000fe2000bf05270 */
[----:B------:R-:W-:Y:S02]  /*2020*/  VIADD R4, R4, 0xffffffff ;  /* 0xffffffff04047836 */ /* 0x000fe40000000000 */
[C---:B------:R-:W-:Y:S01]  /*2030*/  ISETP.NE.AND P0, PT, R5.reuse, 0xd, PT ;  /* 0x0000000d0500780c */ /* 0x040fe20003f05270 */
[----:B------:R-:W-:Y:S02]  /*2040*/  USEL UR8, URZ, 0x1, UP0 ;  /* 0x000000013f087887 */ /* 0x000fe40008000000 */
[----:B------:R-:W-:Y:S01]  /*2050*/  USEL UR18, UR18, URZ, UP0 ;  /* 0x0000003f12127287 */ /* 0x000fe20008000000 */
[----:B------:R-:W-:-:S03]  /*2060*/  SEL R5, R5, RZ, P0 ;  /* 0x000000ff05057207 */ /* 0x000fc60000000000 */
[----:B------:R-:W-:Y:S01]  /*2070*/  LOP3.LUT R14, R14, UR8, RZ, 0x3c, !PT ;  /* 0x000000080e0e7c12 */ /* 0x000fe2000f8e3cff */
[----:B------:R-:W-:Y:S01]  /*2080*/  UMOV UR8, 0x1 ;  /* 0x0000000100087882 */ /* 0x000fe20000000000 */
[----:B------:R-:W-:Y:S06]  /*2090*/  @P1 BRA `(.L_x_32) ;  /* 0xfffffff8009c1947 */ /* 0x000fec000383ffff */
.L_x_24:
[----:B------:R-:W-:Y:S01]  /*20a0*/  UISETP.NE.AND UP0, UPT, UR6, URZ, UPT ;  /* 0x0000003f0600728c */ /* 0x000fe2000bf05270 */
[----:B01----:R-:W0:Y:S03]  /*20b0*/  LDC R4, c[0x0][0x28c] ;  /* 0x0000a300ff047b82 */ /* 0x003e260000000800 */
[----:B------:R-:W-:-:S06]  /*20c0*/  USEL UR6, URZ, 0x1, !UP0 ;  /* 0x000000013f067887 */ /* 0x000fcc000c000000 */
[----:B------:R-:W-:Y:S02]  /*20d0*/  ISETP.NE.AND P0, PT, RZ, UR6, PT ;  /* 0x00000006ff007c0c */ /* 0x000fe4000bf05270 */
[----:B0-----:R-:W-:-:S11]  /*20e0*/  ISETP.GE.AND P1, PT, R4, 0x1, PT ;  /* 0x000000010400780c */ /* 0x001fd60003f26270 */
[----:B------:R-:W-:Y:S05]  /*20f0*/  @!P0 BRA `(.L_x_33) ;  /* 0x0000000000448947 */ /* 0x000fea0003800000 */
[----:B------:R-:W-:Y:S02]  /*2100*/  WARPGROUP.DEPBAR.LE gsb0, 0x0 ;  /* 0x00008000000079c5 */ /* 0x000fe40000010000 */
[----:B------:R-:W-:Y:S01]  /*2110*/  FADD R53, R32, R53 ;  /* 0x0000003520357221 */ /* 0x000fe20000000000 */
        /* <DEDUP_REMOVED lines=14> */
[----:B------:R-:W-:-:S07]  /*2200*/  FADD R13, R13, R31 ;  /* 0x0000001f0d0d7221 */ /* 0x000fce0000000000 */
.L_x_33:
[----:B------:R-:W-:Y:S02]  /*2210*/  WARPGROUP.DEPBAR.LE gsb0, 0x0 ;  /* 0x00008000000079c5 */ /* 0x000fe40000010000 */
[----:B------:R-:W-:Y:S05]  /*2220*/  @!P1 BRA `(.L_x_34) ;  /* 0x0000000000549947 */ /* 0x000fea0003800000 */
[----:B------:R-:W-:-:S13]  /*2230*/  ISETP.NE.AND P0, PT, R50, 0x3, PT ;  /* 0x000000033200780c */ /* 0x000fda0003f05270 */
[----:B------:R-:W-:Y:S05]  /*2240*/  @!P0 BRA `(.L_x_35) ;  /* 0x0000000000048947 */ /* 0x000fea0003800000 */
[----:B------:R-:W-:Y:S01]  /*2250*/  BPT.TRAP 0x1 ;  /* 0x000000040000795c */ /* 0x000fe20000300000 */
.L_x_35:
[----:B------:R-:W-:Y:S01]  /*2260*/  ISETP.NE.AND P0, PT, R7, RZ, PT ;  /* 0x000000ff0700720c */ /* 0x000fe20003f05270 */
[----:B------:R-:W-:Y:S01]  /*2270*/  BSSY B0, `(.L_x_36) ;  /* 0x000000e000007945 */ /* 0x000fe20003800000 */
[----:B------:R-:W-:-:S11]  /*2280*/  ISETP.GT.U32.AND P1, PT, R6, 0x1, PT ;  /* 0x000000010600780c */ /* 0x000fd60003f24070 */
[----:B------:R-:W-:Y:S05]  /*2290*/  @!P0 BRA `(.L_x_37) ;  /* 0x00000000002c8947 */ /* 0x000fea0003800000 */
[----:B------:R-:W-:-:S04]  /*22a0*/  UISETP.LT.AND UP0, UPT, UR9, 0x1, UPT ;  /* 0x000000010900788c */ /* 0x000fc8000bf01270 */
[----:B------:R-:W-:-:S04]  /*22b0*/  USEL UR8, UR9, 0x1, UP0 ;  /* 0x0000000109087887 */ /* 0x000fc80008000000 */
[----:B------:R-:W-:-:S04]  /*22c0*/  UIADD3 UR8, UR5, UR9, -UR8 ;  /* 0x0000000905087290 */ /* 0x000fc8000fffe808 */
[----:B------:R-:W-:-:S04]  /*22d0*/  UIMAD.WIDE.U32 UR6, UR8, 0x4ec4ec4f, URZ ;  /* 0x4ec4ec4f080678a5 */ /* 0x000fc8000f8e003f */
[----:B------:R-:W-:-:S04]  /*22e0*/  USHF.R.U32.HI UR6, URZ, 0x2, UR7 ;  /* 0x000000023f067899 */ /* 0x000fc80008011607 */
[----:B------:R-:W-:-:S04]  /*22f0*/  UIMAD UR8, UR6, -0xd, UR8 ;  /* 0xfffffff3060878a4 */ /* 0x000fc8000f8e0208 */
[----:B------:R-:W-:-:S04]  /*2300*/  ULEA UR8, UR8, UR10, 0x3 ;  /* 0x0000000a08087291 */ /* 0x000fc8000f8e183f */
[----:B------:R-:W-:-:S06]  /*2310*/  UIADD3 UR8, UR8, 0x68, URZ ;  /* 0x0000006808087890 */ /* 0x000fcc000fffe03f */
[----:B------:R-:W-:-:S05]  /*2320*/  IMAD.U32 R4, RZ, RZ, UR8 ;  /* 0x00000008ff047e24 */ /* 0x000fca000f8e00ff */
[----:B------:R-:W-:-:S04]  /*2330*/  PRMT R4, R3, 0x654, R4 ;  /* 0x0000065403047816 */ /* 0x000fc80000000004 */
[----:B------:R0:W-:Y:S03]  /*2340*/  SYNCS.ARRIVE.TRANS64.RED.A1T0 RZ, [R4+URZ], RZ ;  /* 0x000000ff04ff79a7 */ /* 0x0001e6000810043f */
.L_x_37:
[----:B------:R-:W-:Y:S05]  /*2350*/  BSYNC B0 ;  /* 0x0000000000007941 */ /* 0x000fea0003800000 */
.L_x_36:
[----:B------:R-:W-:Y:S05]  /*2360*/  @P1 BRA `(.L_x_34) ;  /* 0x0000000000041947 */ /* 0x000fea0003800000 */
[----:B------:R-:W-:Y:S01]  /*2370*/  BPT.TRAP 0x1 ;  /* 0x000000040000795c */ /* 0x000fe20000300000 */
.L_x_34:
[----:B------:R-:W1:Y:S01]  /*2380*/  LDC R20, c[0x0][0x288] ;  /* 0x0000a200ff147b82 */ /* 0x000e620000000800 */
[--C-:B0-----:R-:W-:Y:S01]  /*2390*/  SHF.R.U32.HI R4, RZ, 0x2, R0.reuse ;  /* 0x00000002ff047819 */ /* 0x101fe20000011600 */
[----:B------:R-:W-:Y:S01]  /*23a0*/  IMAD.SHL.U32 R17, R16, 0x10, RZ ;  /* 0x0000001010117824 */ /* 0x000fe200078e00ff */
[----:B------:R-:W-:Y:S01]  /*23b0*/  SHF.R.U32.HI R11, RZ, 0x7, R0 ;  /* 0x00000007ff0b7819 */ /* 0x000fe20000011600 */
[----:B------:R-:W-:Y:S01]  /*23c0*/  UIADD3 UR5, UR9, UR5, URZ ;  /* 0x0000000509057290 */ /* 0x000fe2000fffe03f */
[----:B------:R-:W-:Y:S01]  /*23d0*/  LOP3.LUT R5, R4, 0x7, RZ, 0xc0, !PT ;  /* 0x0000000704057812 */ /* 0x000fe200078ec0ff */
[----:B------:R-:W-:Y:S01]  /*23e0*/  IMAD.SHL.U32 R25, R15, 0x100, RZ ;  /* 0x000001000f197824 */ /* 0x000fe200078e00ff */
[----:B------:R-:W-:Y:S01]  /*23f0*/  LOP3.LUT R4, R11, 0x1, RZ, 0xc0, !PT ;  /* 0x000000010b047812 */ /* 0x000fe200078ec0ff */
[----:B------:R-:W-:Y:S01]  /*2400*/  UISETP.GT.U32.AND UP0, UPT, UR5, 0xc, UPT ;  /* 0x0000000c0500788c */ /* 0x000fe2000bf04070 */
[C---:B------:R-:W-:Y:S01]  /*2410*/  LOP3.LUT R14, R0.reuse, 0x3, RZ, 0xc0, !PT ;  /* 0x00000003000e7812 */ /* 0x040fe200078ec0ff */
[----:B------:R-:W-:Y:S01]  /*2420*/  ULDC UR12, c[0x0][0x284] ;  /* 0x0000a100000c7ab9 */ /* 0x000fe20000000800 */
[----:B------:R-:W-:Y:S01]  /*2430*/  LOP3.LUT R10, R0, 0x60, RZ, 0xc0, !PT ;  /* 0x00000060000a7812 */ /* 0x000fe200078ec0ff */
[----:B------:R-:W-:Y:S01]  /*2440*/  IMAD.SHL.U32 R24, R4, 0x40, RZ ;  /* 0x0000004004187824 */ /* 0x000fe200078e00ff */
[----:B------:R-:W-:Y:S01]  /*2450*/  UISETP.LT.U32.AND UP0, UPT, UR9, 0xd, UP0 ;  /* 0x0000000d0900788c */ /* 0x000fe20008701070 */
[----:B------:R-:W-:Y:S01]  /*2460*/  SHF.R.S32.HI R32, RZ, 0x1f, R43 ;  /* 0x0000001fff207819 */ /* 0x000fe2000001142b */
[----:B------:R-:W-:Y:S01]  /*2470*/  UISETP.GE.U32.AND UP1, UPT, UR9, 0xd, UPT ;  /* 0x0000000d0900788c */ /* 0x000fe2000bf26070 */
[----:B------:R-:W-:Y:S01]  /*2480*/  SHF.R.U32.HI R10, RZ, 0x1, R10 ;  /* 0x00000001ff0a7819 */ /* 0x000fe2000001160a */
[----:B------:R-:W-:Y:S01]  /*2490*/  ULDC.64 UR10, c[0x0][0x5d0] ;  /* 0x00017400000a7ab9 */ /* 0x000fe20000000a00 */
[--C-:B------:R-:W-:Y:S01]  /*24a0*/  LOP3.LUT R11, R24, 0x40, R5.reuse, 0xe2, !PT ;  /* 0x00000040180b7812 */ /* 0x100fe200078ee205 */
[----:B------:R-:W-:Y:S01]  /*24b0*/  UIMAD.WIDE.U32 UR6, UR5, 0x4ec4ec4f, URZ ;  /* 0x4ec4ec4f050678a5 */ /* 0x000fe2000f8e003f */
[----:B------:R-:W-:Y:S01]  /*24c0*/  IADD3 R21, RZ, -R10, -R5 ;  /* 0x8000000aff157210 */ /* 0x000fe20007ffe805 */
[----:B------:R-:W-:-:S02]  /*24d0*/  USEL UR8, URZ, 0x1, !UP0 ;  /* 0x000000013f087887 */ /* 0x000fc4000c000000 */
[----:B------:R-:W-:Y:S01]  /*24e0*/  USHF.R.U32.HI UR6, URZ, 0x2, UR7 ;  /* 0x000000023f067899 */ /* 0x000fe20008011607 */
[----:B-1----:R-:W-:Y:S01]  /*24f0*/  IMAD R24, R14, -0x2, R20 ;  /* 0xfffffffe0e187824 */ /* 0x002fe200078e0214 */
[----:B------:R-:W-:Y:S01]  /*2500*/  ISETP.GE.AND P0, PT, R17, R20, PT ;  /* 0x000000141100720c */ /* 0x000fe20003f06270 */
[----:B------:R-:W-:Y:S01]  /*2510*/  IMAD.SHL.U32 R20, R0, 0x2, RZ ;  /* 0x0000000200147824 */ /* 0x000fe200078e00ff */
[----:B------:R-:W-:Y:S01]  /*2520*/  ULOP3.LUT UR4, UR4, UR8, URZ, 0x3c, !UPT ;  /* 0x0000000804047292 */ /* 0x000fe2000f8e3c3f */
[----:B------:R-:W-:Y:S01]  /*2530*/  IMAD R16, R4, -0x40, R21 ;  /* 0xffffffc004107824 */ /* 0x000fe200078e0215 */
[----:B------:R-:W-:Y:S01]  /*2540*/  ISETP.GE.OR P0, PT, R25, UR12, P0 ;  /* 0x0000000c19007c0c */ /* 0x000fe20008706670 */
[----:B------:R-:W-:Y:S01]  /*2550*/  IMAD R4, R32, UR10, RZ ;  /* 0x0000000a20047c24 */ /* 0x000fe2000f8e02ff */
[----:B------:R-:W-:Y:S01]  /*2560*/  LOP3.LUT R20, R17, 0x6, R20, 0xf8, !PT ;  /* 0x0000000611147812 */ /* 0x000fe200078ef814 */
[----:B------:R-:W-:Y:S01]  /*2570*/  IMAD.WIDE R14, R15, 0x100, RZ ;  /* 0x000001000f0e7825 */ /* 0x000fe200078e02ff */
[----:B------:R-:W-:Y:S01]  /*2580*/  UIMAD UR5, UR6, -0xd, UR5 ;  /* 0xfffffff3060578a4 */ /* 0x000fe2000f8e0205 */
[----:B------:R-:W-:Y:S01]  /*2590*/  IADD3 R34, -R25, UR12, R16 ;  /* 0x0000000c19227c10 */ /* 0x000fe2000fffe110 */
[----:B------:R-:W-:Y:S01]  /*25a0*/  @UP1 ULOP3.LUT UR4, UR4, 0x1, UR6, 0x78, !UPT ;  /* 0x0000000104041892 */ /* 0x000fe2000f8e7806 */
[----:B------:R-:W-:Y:S01]  /*25b0*/  SHF.R.S32.HI R21, RZ, 0x1f, R20 ;  /* 0x0000001fff157819 */ /* 0x000fe20000011414 */
[----:B------:R-:W-:Y:S01]  /*25c0*/  IMAD R27, R43, UR11, R4 ;  /* 0x0000000b2b1b7c24 */ /* 0x000fe2000f8e0204 */
[----:B------:R-:W-:Y:S01]  /*25d0*/  LOP3.LUT R35, R14, R11, R10, 0xfe, !PT ;  /* 0x0000000b0e237212 */ /* 0x000fe200078efe0a */
[----:B------:R-:W-:-:S02]  /*25e0*/  IMAD.IADD R36, R24, 0x1, -R17 ;  /* 0x0000000118247824 */ /* 0x000fc400078e0a11 */
[----:B------:R-:W-:-:S04]  /*25f0*/  IMAD.WIDE.U32 R4, R43, UR10, R20 ;  /* 0x0000000a2b047c25 */ /* 0x000fc8000f8e0014 */
[----:B------:R-:W-:Y:S02]  /*2600*/  IMAD.IADD R5, R5, 0x1, R27 ;  /* 0x0000000105057824 */ /* 0x000fe400078e021b */
[----:B------:R-:W-:Y:S01]  /*2610*/  IMAD.MOV.U32 R24, RZ, RZ, -0x1 ;  /* 0xffffffffff187424 */ /* 0x000fe200078e00ff */
[----:B------:R-:W-:Y:S06]  /*2620*/  @P0 BRA `(.L_x_38) ;  /* 0x0000001400440947 */ /* 0x000fec0003800000 */
[----:B------:R-:W0:Y:S01]  /*2630*/  LDC.64 R30, c[0x0][0x5c8] ;  /* 0x00017200ff1e7b82 */ /* 0x000e220000000a00 */
[----:B------:R-:W-:Y:S01]  /*2640*/  ULDC.64 UR6, c[0x0][0x5c0] ;  /* 0x0001700000067ab9 */ /* 0x000fe20000000a00 */
[----:B------:R-:W-:Y:S01]  /*2650*/  BSSY B0, `(.L_x_38) ;  /* 0x000014e000007945 */ /* 0x000fe20003800000 */
[-C--:B0-----:R-:W-:Y:S01]  /*2660*/  IMAD R10, R15, R30.reuse, RZ ;  /* 0x0000001e0f0a7224 */ /* 0x081fe200078e02ff */
[----:B------:R-:W-:Y:S01]  /*2670*/  SHF.L.U64.HI R26, R30, 0x3, R31 ;  /* 0x000000031e1a7819 */ /* 0x000fe2000001021f */
[----:B------:R-:W-:-:S04]  /*2680*/  IMAD.WIDE.U32 R4, R35, R30, R4 ;  /* 0x0000001e23047225 */ /* 0x000fc800078e0004 */
[----:B------:R-:W-:Y:S01]  /*2690*/  IMAD R11, R35, R31, R10 ;  /* 0x0000001f230b7224 */ /* 0x000fe200078e020a */
[----:B------:R-:W-:Y:S01]  /*26a0*/  IADD3 R28, P4, R4, UR6, RZ ;  /* 0x00000006041c7c10 */ /* 0x000fe2000ff9e0ff */
[C---:B------:R-:W-:Y:S01]  /*26b0*/  IMAD.SHL.U32 R17, R30.reuse, 0x8, RZ ;  /* 0x000000081e117824 */ /* 0x040fe200078e00ff */
[----:B------:R-:W-:Y:S01]  /*26c0*/  LEA R10, P2, R30, R4, 0x7 ;  /* 0x000000041e0a7211 */ /* 0x000fe200078438ff */
[----:B------:R-:W-:-:S03]  /*26d0*/  IMAD.IADD R5, R5, 0x1, R11 ;  /* 0x0000000105057824 */ /* 0x000fc600078e020b */
[----:B------:R-:W-:Y:S02]  /*26e0*/  IADD3 R16, P1, P0, R4, UR6, R17 ;  /* 0x0000000604107c10 */ /* 0x000fe4000f83e011 */
[----:B------:R-:W-:Y:S02]  /*26f0*/  IADD3.X R29, R5, UR7, RZ, P4, !PT ;  /* 0x00000007051d7c10 */ /* 0x000fe4000a7fe4ff */
[----:B----45:R-:W-:Y:S02]  /*2700*/  FSETP.NEU.AND P4, PT, R12, RZ, PT ;  /* 0x000000ff0c00720b */ /* 0x030fe40003f8d000 */
[----:B------:R-:W-:Y:S02]  /*2710*/  LEA.HI.X R11, R30, R5, R31, 0x7, P2 ;  /* 0x000000051e0b7211 */ /* 0x000fe400010f3c1f */
[C---:B------:R-:W-:Y:S02]  /*2720*/  IADD3 R4, P2, R10.reuse, UR6, RZ ;  /* 0x000000060a047c10 */ /* 0x040fe4000ff5e0ff */
[----:B------:R-:W-:-:S02]  /*2730*/  IADD3 R10, P5, P6, R10, UR6, R17 ;  /* 0x000000060a0a7c10 */ /* 0x000fc4000febe011 */
[--C-:B------:R-:W-:Y:S02]  /*2740*/  IADD3.X R17, R5, UR7, R26.reuse, P1, P0 ;  /* 0x0000000705117c10 */ /* 0x100fe40008fe041a */
[C---:B------:R-:W-:Y:S02]  /*2750*/  IADD3.X R5, R11.reuse, UR7, RZ, P2, !PT ;  /* 0x000000070b057c10 */ /* 0x040fe400097fe4ff */
[----:B------:R-:W-:Y:S01]  /*2760*/  IADD3.X R11, R11, UR7, R26, P5, P6 ;  /* 0x000000070b0b7c10 */ /* 0x000fe2000afec41a */
[----:B------:R-:W-:Y:S06]  /*2770*/  @!P4 BRA `(.L_x_39) ;  /* 0x0000000c00dcc947 */ /* 0x000fec0003800000 */
[----:B------:R-:W-:Y:S01]  /*2780*/  ULDC.64 UR6, c[0x0][0x5b8] ;  /* 0x00016e0000067ab9 */ /* 0x000fe20000000a00 */
[----:B------:R-:W-:Y:S01]  /*2790*/  ISETP.GE.AND P0, PT, R34, 0x1, PT ;  /* 0x000000012200780c */ /* 0x000fe20003f06270 */
[----:B------:R-:W-:Y:S01]  /*27a0*/  IMAD R26, R32, UR6, RZ ;  /* 0x00000006201a7c24 */ /* 0x000fe2000f8e02ff */
[----:B------:R-:W-:Y:S01]  /*27b0*/  ULDC.64 UR10, c[0x0][0x5a8] ;  /* 0x00016a00000a7ab9 */ /* 0x000fe20000000a00 */
[C---:B------:R-:W-:Y:S01]  /*27c0*/  IMAD.WIDE.U32 R20, R43.reuse, UR6, R20 ;  /* 0x000000062b147c25 */ /* 0x040fe2000f8e0014 */
[----:B------:R-:W-:Y:S01]  /*27d0*/  ISETP.LT.OR P4, PT, R36, 0x1, !P0 ;  /* 0x000000012400780c */ /* 0x000fe20004781670 */
[----:B------:R-:W-:Y:S02]  /*27e0*/  BSSY B1, `(.L_x_40) ;  /* 0x000000c000017945 */ /* 0x000fe40003800000 */
[----:B------:R-:W-:Y:S01]  /*27f0*/  IMAD R43, R43, UR7, R26 ;  /* 0x000000072b2b7c24 */ /* 0x000fe2000f8e021a */
[----:B------:R-:W-:Y:S02]  /*2800*/  ULDC.64 UR6, c[0x0][0x5b0] ;  /* 0x00016c0000067ab9 */ /* 0x000fe40000000a00 */
[----:B------:R-:W-:-:S02]  /*2810*/  IMAD R25, R15, UR6, RZ ;  /* 0x000000060f197c24 */ /* 0x000fc4000f8e02ff */
[----:B------:R-:W-:Y:S02]  /*2820*/  IMAD.IADD R21, R21, 0x1, R43 ;  /* 0x0000000115157824 */ /* 0x000fe400078e022b */
[C---:B------:R-:W-:Y:S02]  /*2830*/  IMAD R25, R35.reuse, UR7, R25 ;  /* 0x0000000723197c24 */ /* 0x040fe4000f8e0219 */
[----:B------:R-:W-:-:S03]  /*2840*/  IMAD.WIDE.U32 R26, R35, UR6, R20 ;  /* 0x00000006231a7c25 */ /* 0x000fc6000f8e0014 */
[----:B------:R-:W-:-:S04]  /*2850*/  IADD3 R30, P1, R26, UR10, RZ ;  /* 0x0000000a1a1e7c10 */ /* 0x000fc8000ff3e0ff */
[--C-:B------:R-:W-:Y:S02]  /*2860*/  IADD3.X R31, R27, UR11, R25.reuse, P1, !PT ;  /* 0x0000000b1b1f7c10 */ /* 0x100fe40008ffe419 */
[----:B------:R-:W-:Y:S01]  /*2870*/  PRMT R25, RZ, 0x7610, R25 ;  /* 0x00007610ff197816 */ /* 0x000fe20000000019 */
[----:B------:R-:W-:Y:S06]  /*2880*/  @P4 BRA `(.L_x_41) ;  /* 0x0000000000044947 */ /* 0x000fec0003800000 */
[----:B------:R0:W5:Y:S02]  /*2890*/  LDG.E.U8 R25, desc[UR16][R30.64] ;  /* 0x000000101e197981 */ /* 0x000164000c1e1100 */
.L_x_41:
[----:B------:R-:W-:Y:S05]  /*28a0*/  BSYNC B1 ;  /* 0x0000000000017941 */ /* 0x000fea0003800000 */
.L_x_40:
[----:B-----5:R-:W-:Y:S01]  /*28b0*/  LOP3.LUT R25, R25, 0xff, RZ, 0xc0, !PT ;  /* 0x000000ff19197812 */ /* 0x020fe200078ec0ff */
[----:B------:R-:W-:Y:S01]  /*28c0*/  BSSY B1, `(.L_x_42) ;  /* 0x000000b000017945 */ /* 0x000fe20003800000 */
[----:B------:R-:W-:Y:S02]  /*28d0*/  ISETP.LT.OR P2, PT, R36, 0x2, !P0 ;  /* 0x000000022400780c */ /* 0x000fe40004741670 */
[----:B------:R-:W-:-:S05]  /*28e0*/  F2FP.F16.E4M3.UNPACK_B R25, R25 ;  /* 0x00000019ff19723e */ /* 0x000fca00020006ff */
[----:B------:R-:W-:-:S05]  /*28f0*/  HADD2.F32 R25, -RZ, R25.H0_H0 ;  /* 0x20000019ff197230 */ /* 0x000fca0000004100 */
[----:B------:R-:W-:Y:S01]  /*2900*/  FMUL R26, R25, R12 ;  /* 0x0000000c191a7220 */ /* 0x000fe20000400000 */
[----:B------:R-:W-:-:S03]  /*2910*/  PRMT R25, RZ, 0x7610, R25 ;  /* 0x00007610ff197816 */ /* 0x000fc60000000019 */
[----:B--2---:R-:W-:-:S05]  /*2920*/  FFMA R26, R53, R2, R26 ;  /* 0x00000002351a7223 */ /* 0x004fca000000001a */
[----:B------:R-:W-:-:S05]  /*2930*/  F2FP.SATFINITE.E4M3.F32.PACK_AB_MERGE_C R27, RZ, R26, RZ ;  /* 0x0000001aff1b723e */ /* 0x000fca00048070ff */
[----:B------:R1:W-:Y:S01]  /*2940*/  @!P4 STG.E.U8 desc[UR16][R28.64], R27 ;  /* 0x0000001b1c00c986 */ /* 0x0003e2000c101110 */
[----:B------:R-:W-:Y:S05]  /*2950*/  @P2 BRA `(.L_x_43) ;  /* 0x0000000000042947 */ /* 0x000fea0003800000 */
[----:B------:R2:W5:Y:S02]  /*2960*/  LDG.E.U8 R25, desc[UR16][R30.64+0x1] ;  /* 0x000001101e197981 */ /* 0x000564000c1e1100 */
.L_x_43:
[----:B------:R-:W-:Y:S05]  /*2970*/  BSYNC B1 ;  /* 0x0000000000017941 */ /* 0x000fea0003800000 */
.L_x_42:
[----:B-----5:R-:W-:Y:S01]  /*2980*/  LOP3.LUT R25, R25, 0xff, RZ, 0xc0, !PT ;  /* 0x000000ff19197812 */ /* 0x020fe200078ec0ff */
[----:B------:R-:W-:Y:S01]  /*2990*/  BSSY B1, `(.L_x_44) ;  /* 0x0000013000017945 */ /* 0x000fe20003800000 */
[----:B------:R-:W-:Y:S02]  /*29a0*/  IADD3 R33, P1, R35, 0x8, RZ ;  /* 0x0000000823217810 */ /* 0x000fe40007f3e0ff */
[----:B------:R-:W-:-:S03]  /*29b0*/  F2FP.F16.E4M3.UNPACK_B R25, R25 ;  /* 0x00000019ff19723e */ /* 0x000fc600020006ff */
[----:B------:R-:W-:Y:S01]  /*29c0*/  IMAD.X R26, RZ, RZ, R15, P1 ;  /* 0x000000ffff1a7224 */ /* 0x000fe200008e060f */
[----:B------:R-:W-:Y:S01]  /*29d0*/  ISETP.GE.AND P1, PT, R34, 0x9, PT ;  /* 0x000000092200780c */ /* 0x000fe20003f26270 */
[----:B------:R-:W-:Y:S02]  /*29e0*/  HADD2.F32 R25, -RZ, R25.H0_H0 ;  /* 0x20000019ff197230 */ /* 0x000fe40000004100 */
[----:B------:R-:W-:Y:S01]  /*29f0*/  IMAD R32, R26, UR6, RZ ;  /* 0x000000061a207c24 */ /* 0x000fe2000f8e02ff */
[----:B------:R-:W-:Y:S01]  /*2a00*/  ISETP.LT.OR P5, PT, R36, 0x1, !P1 ;  /* 0x000000012400780c */ /* 0x000fe20004fa1670 */
[----:B-1----:R-:W-:-:S04]  /*2a10*/  IMAD.WIDE.U32 R26, R33, UR6, R20 ;  /* 0x00000006211a7c25 */ /* 0x002fc8000f8e0014 */
[----:B------:R-:W-:Y:S01]  /*2a20*/  FMUL R25, R25, R12 ;  /* 0x0000000c19197220 */ /* 0x000fe20000400000 */
[----:B------:R-:W-:-:S03]  /*2a30*/  IMAD R33, R33, UR7, R32 ;  /* 0x0000000721217c24 */ /* 0x000fc6000f8e0220 */
[----:B------:R-:W-:Y:S01]  /*2a40*/  FFMA R25, R48, R2, R25 ;  /* 0x0000000230197223 */ /* 0x000fe20000000019 */
[----:B------:R-:W-:-:S04]  /*2a50*/  IADD3 R26, P4, R26, UR10, RZ ;  /* 0x0000000a1a1a7c10 */ /* 0x000fc8000ff9e0ff */
[----:B------:R-:W-:Y:S02]  /*2a60*/  F2FP.SATFINITE.E4M3.F32.PACK_AB_MERGE_C R37, RZ, R25, RZ ;  /* 0x00000019ff25723e */ /* 0x000fe400048070ff */
[----:B------:R-:W-:Y:S02]  /*2a70*/  IADD3.X R27, R27, UR11, R33, P4, !PT ;  /* 0x0000000b1b1b7c10 */ /* 0x000fe4000a7fe421 */
[----:B------:R-:W-:Y:S01]  /*2a80*/  PRMT R25, RZ, 0x7610, R25 ;  /* 0x00007610ff197816 */ /* 0x000fe20000000019 */
[----:B------:R1:W-:Y:S01]  /*2a90*/  @!P2 STG.E.U8 desc[UR16][R28.64+0x1], R37 ;  /* 0x000001251c00a986 */ /* 0x0003e2000c101110 */
[----:B------:R-:W-:Y:S05]  /*2aa0*/  @P5 BRA `(.L_x_45) ;  /* 0x0000000000045947 */ /* 0x000fea0003800000 */
[----:B------:R3:W5:Y:S02]  /*2ab0*/  LDG.E.U8 R25, desc[UR16][R26.64] ;  /* 0x000000101a197981 */ /* 0x000764000c1e1100 */
.L_x_45:
[----:B------:R-:W-:Y:S05]  /*2ac0*/  BSYNC B1 ;  /* 0x0000000000017941 */ /* 0x000fea0003800000 */
.L_x_44:
[----:B-----5:R-:W-:Y:S01]  /*2ad0*/  LOP3.LUT R25, R25, 0xff, RZ, 0xc0, !PT ;  /* 0x000000ff19197812 */ /* 0x020fe200078ec0ff */
[----:B------:R-:W-:Y:S01]  /*2ae0*/  BSSY B1, `(.L_x_46) ;  /* 0x000000b000017945 */ /* 0x000fe20003800000 */
[----:B------:R-:W-:Y:S02]  /*2af0*/  ISETP.LT.OR P2, PT, R36, 0x2, !P1 ;  /* 0x000000022400780c */ /* 0x000fe40004f41670 */
[----:B------:R-:W-:-:S05]  /*2b00*/  F2FP.F16.E4M3.UNPACK_B R25, R25 ;  /* 0x00000019ff19723e */ /* 0x000fca00020006ff */
[----:B------:R-:W-:-:S05]  /*2b10*/  HADD2.F32 R25, -RZ, R25.H0_H0 ;  /* 0x20000019ff197230 */ /* 0x000fca0000004100 */
[----:B------:R-:W-:Y:S01]  /*2b20*/  FMUL R32, R25, R12 ;  /* 0x0000000c19207220 */ /* 0x000fe20000400000 */
[----:B------:R-:W-:-:S03]  /*2b30*/  PRMT R25, RZ, 0x7610, R25 ;  /* 0x00007610ff197816 */ /* 0x000fc60000000019 */
[----:B------:R-:W-:-:S05]  /*2b40*/  FFMA R32, R51, R2, R32 ;  /* 0x0000000233207223 */ /* 0x000fca0000000020 */
[----:B------:R-:W-:-:S05]  /*2b50*/  F2FP.SATFINITE.E4M3.F32.PACK_AB_MERGE_C R33, RZ, R32, RZ ;  /* 0x00000020ff21723e */ /* 0x000fca00048070ff */
[----:B------:R4:W-:Y:S01]  /*2b60*/  @!P5 STG.E.U8 desc[UR16][R16.64], R33 ;  /* 0x000000211000d986 */ /* 0x0009e2000c101110 */
[----:B------:R-:W-:Y:S05]  /*2b70*/  @P2 BRA `(.L_x_47) ;  /* 0x0000000000042947 */ /* 0x000fea0003800000 */
[----:B------:R0:W5:Y:S02]  /*2b80*/  LDG.E.U8 R25, desc[UR16][R26.64+0x1] ;  /* 0x000001101a197981 */ /* 0x000164000c1e1100 */
.L_x_47:
[----:B------:R-:W-:Y:S05]  /*2b90*/  BSYNC B1 ;  /* 0x0000000000017941 */ /* 0x000fea0003800000 */
.L_x_46:
[----:B-----5:R-:W-:Y:S01]  /*2ba0*/  LOP3.LUT R25, R25, 0xff, RZ, 0xc0, !PT ;  /* 0x000000ff19197812 */ /* 0x020fe200078ec0ff */
[----:B------:R-:W-:Y:S01]  /*2bb0*/  BSSY B1, `(.L_x_48) ;  /* 0x000000b000017945 */ /* 0x000fe20003800000 */
[----:B------:R-:W-:Y:S02]  /*2bc0*/  ISETP.LT.OR P4, PT, R36, 0x9, !P0 ;  /* 0x000000092400780c */ /* 0x000fe40004781670 */
[----:B------:R-:W-:-:S05]  /*2bd0*/  F2FP.F16.E4M3.UNPACK_B R25, R25 ;  /* 0x00000019ff19723e */ /* 0x000fca00020006ff */
[----:B------:R-:W-:-:S05]  /*2be0*/  HADD2.F32 R25, -RZ, R25.H0_H0 ;  /* 0x20000019ff197230 */ /* 0x000fca0000004100 */
[----:B------:R-:W-:-:S04]  /*2bf0*/  FMUL R25, R25, R12 ;  /* 0x0000000c19197220 */ /* 0x000fc80000400000 */
[----:B------:R-:W-:-:S05]  /*2c00*/  FFMA R25, R46, R2, R25 ;  /* 0x000000022e197223 */ /* 0x000fca0000000019 */
[----:B----4-:R-:W-:Y:S02]  /*2c10*/  F2FP.SATFINITE.E4M3.F32.PACK_AB_MERGE_C R33, RZ, R25, RZ ;  /* 0x00000019ff21723e */ /* 0x010fe400048070ff */
[----:B------:R-:W-:-:S03]  /*2c20*/  PRMT R25, RZ, 0x7610, R25 ;  /* 0x00007610ff197816 */ /* 0x000fc60000000019 */
[----:B------:R4:W-:Y:S01]  /*2c30*/  @!P2 STG.E.U8 desc[UR16][R16.64+0x1], R33 ;  /* 0x000001211000a986 */ /* 0x0009e2000c101110 */
[----:B------:R-:W-:Y:S05]  /*2c40*/  @P4 BRA `(.L_x_49) ;  /* 0x0000000000044947 */ /* 0x000fea0003800000 */
[----:B------:R0:W5:Y:S02]  /*2c50*/  LDG.E.U8 R25, desc[UR16][R30.64+0x8] ;  /* 0x000008101e197981 */ /* 0x000164000c1e1100 */
.L_x_49:
[----:B------:R-:W-:Y:S05]  /*2c60*/  BSYNC B1 ;  /* 0x0000000000017941 */ /* 0x000fea0003800000 */
.L_x_48:
        /* <DEDUP_REMOVED lines=8> */
[----:B----4-:R-:W-:-:S05]  /*2cf0*/  F2FP.SATFINITE.E4M3.F32.PACK_AB_MERGE_C R33, RZ, R32, RZ ;  /* 0x00000020ff21723e */ /* 0x010fca00048070ff */
[----:B------:R4:W-:Y:S01]  /*2d00*/  @!P4 STG.E.U8 desc[UR16][R28.64+0x8], R33 ;  /* 0x000008211c00c986 */ /* 0x0009e2000c101110 */
[----:B------:R-:W-:Y:S05]  /*2d10*/  @P0 BRA `(.L_x_51) ;  /* 0x0000000000040947 */ /* 0x000fea0003800000 */
[----:B------:R0:W5:Y:S02]  /*2d20*/  LDG.E.U8 R25, desc[UR16][R30.64+0x9] ;  /* 0x000009101e197981 */ /* 0x000164000c1e1100 */
.L_x_51:
[----:B------:R-:W-:Y:S05]  /*2d30*/  BSYNC B1 ;  /* 0x0000000000017941 */ /* 0x000fea0003800000 */
.L_x_50:
[----:B-----5:R-:W-:Y:S01]  /*2d40*/  LOP3.LUT R25, R25, 0xff, RZ, 0xc0, !PT ;  /* 0x000000ff19197812 */ /* 0x020fe200078ec0ff */
[----:B------:R-:W-:Y:S01]  /*2d50*/  BSSY B1, `(.L_x_52) ;  /* 0x000000b000017945 */ /* 0x000fe20003800000 */
[----:B------:R-:W-:Y:S02]  /*2d60*/  ISETP.LT.OR P2, PT, R36, 0x9, !P1 ;  /* 0x000000092400780c */ /* 0x000fe40004f41670 */
[----:B------:R-:W-:-:S05]  /*2d70*/  F2FP.F16.E4M3.UNPACK_B R25, R25 ;  /* 0x00000019ff19723e */ /* 0x000fca00020006ff */
[----:B------:R-:W-:-:S05]  /*2d80*/  HADD2.F32 R25, -RZ, R25.H0_H0 ;  /* 0x20000019ff197230 */ /* 0x000fca0000004100 */
[----:B------:R-:W-:-:S04]  /*2d90*/  FMUL R25, R25, R12 ;  /* 0x0000000c19197220 */ /* 0x000fc80000400000 */
[----:B------:R-:W-:-:S05]  /*2da0*/  FFMA R25, R44, R2, R25 ;  /* 0x000000022c197223 */ /* 0x000fca0000000019 */
[----:B0-2---:R-:W-:Y:S02]  /*2db0*/  F2FP.SATFINITE.E4M3.F32.PACK_AB_MERGE_C R31, RZ, R25, RZ ;  /* 0x00000019ff1f723e */ /* 0x005fe400048070ff */
[----:B------:R-:W-:-:S03]  /*2dc0*/  PRMT R25, RZ, 0x7610, R25 ;  /* 0x00007610ff197816 */ /* 0x000fc60000000019 */
[----:B------:R0:W-:Y:S01]  /*2dd0*/  @!P0 STG.E.U8 desc[UR16][R28.64+0x9], R31 ;  /* 0x0000091f1c008986 */ /* 0x0001e2000c101110 */
[----:B------:R-:W-:Y:S05]  /*2de0*/  @P2 BRA `(.L_x_53) ;  /* 0x0000000000042947 */ /* 0x000fea0003800000 */
[----:B------:R2:W5:Y:S02]  /*2df0*/  LDG.E.U8 R25, desc[UR16][R26.64+0x8] ;  /* 0x000008101a197981 */ /* 0x000564000c1e1100 */
.L_x_53:
[----:B------:R-:W-:Y:S05]  /*2e00*/  BSYNC B1 ;  /* 0x0000000000017941 */ /* 0x000fea0003800000 */
.L_x_52:
[----:B-----5:R-:W-:Y:S01]  /*2e10*/  LOP3.LUT R25, R25, 0xff, RZ, 0xc0, !PT ;  /* 0x000000ff19197812 */ /* 0x020fe200078ec0ff */
[----:B------:R-:W-:Y:S01]  /*2e20*/  BSSY B1, `(.L_x_54) ;  /* 0x000000b000017945 */ /* 0x000fe20003800000 */
[----:B------:R-:W-:Y:S02]  /*2e30*/  ISETP.LT.OR P1, PT, R36, 0xa, !P1 ;  /* 0x0000000a2400780c */ /* 0x000fe40004f21670 */
[----:B------:R-:W-:-:S05]  /*2e40*/  F2FP.F16.E4M3.UNPACK_B R25, R25 ;  /* 0x00000019ff19723e */ /* 0x000fca00020006ff */
[----:B------:R-:W-:-:S05]  /*2e50*/  HADD2.F32 R25, -RZ, R25.H0_H0 ;  /* 0x20000019ff197230 */ /* 0x000fca0000004100 */
[----:B01--4-:R-:W-:Y:S01]  /*2e60*/  FMUL R28, R25, R12 ;  /* 0x0000000c191c7220 */ /* 0x013fe20000400000 */
[----:B------:R-:W-:-:S03]  /*2e70*/  PRMT R25, RZ, 0x7610, R25 ;  /* 0x00007610ff197816 */ /* 0x000fc60000000019 */
[----:B------:R-:W-:-:S05]  /*2e80*/  FFMA R28, R47, R2, R28 ;  /* 0x000000022f1c7223 */ /* 0x000fca000000001c */
[----:B------:R-:W-:-:S05]  /*2e90*/  F2FP.SATFINITE.E4M3.F32.PACK_AB_MERGE_C R29, RZ, R28, RZ ;  /* 0x0000001cff1d723e */ /* 0x000fca00048070ff */
[----:B------:R0:W-:Y:S01]  /*2ea0*/  @!P2 STG.E.U8 desc[UR16][R16.64+0x8], R29 ;  /* 0x0000081d1000a986 */ /* 0x0001e2000c101110 */
[----:B------:R-:W-:Y:S05]  /*2eb0*/  @P1 BRA `(.L_x_55) ;  /* 0x0000000000041947 */ /* 0x000fea0003800000 */
[----:B------:R1:W5:Y:S02]  /*2ec0*/  LDG.E.U8 R25, desc[UR16][R26.64+0x9] ;  /* 0x000009101a197981 */ /* 0x000364000c1e1100 */
.L_x_55:
[----:B------:R-:W-:Y:S05]  /*2ed0*/  BSYNC B1 ;  /* 0x0000000000017941 */ /* 0x000fea0003800000 */
.L_x_54:
[----:B-----5:R-:W-:Y:S01]  /*2ee0*/  LOP3.LUT R25, R25, 0xff, RZ, 0xc0, !PT ;  /* 0x000000ff19197812 */ /* 0x020fe200078ec0ff */
[----:B------:R-:W-:Y:S01]  /*2ef0*/  BSSY B1, `(.L_x_56) ;  /* 0x0000013000017945 */ /* 0x000fe20003800000 */
[----:B0-----:R-:W-:Y:S02]  /*2f00*/  IADD3 R29, P0, R35, 0x80, RZ ;  /* 0x00000080231d7810 */ /* 0x001fe40007f1e0ff */
[----:B------:R-:W-:-:S03]  /*2f10*/  F2FP.F16.E4M3.UNPACK_B R25, R25 ;  /* 0x00000019ff19723e */ /* 0x000fc600020006ff */
[----:B-123--:R-:W-:Y:S01]  /*2f20*/  IMAD.X R26, RZ, RZ, R15, P0 ;  /* 0x000000ffff1a7224 */ /* 0x00efe200000e060f */
[----:B------:R-:W-:Y:S01]  /*2f30*/  ISETP.GE.AND P0, PT, R34, 0x81, PT ;  /* 0x000000812200780c */ /* 0x000fe20003f06270 */
[----:B------:R-:W-:Y:S02]  /*2f40*/  HADD2.F32 R25, -RZ, R25.H0_H0 ;  /* 0x20000019ff197230 */ /* 0x000fe40000004100 */
[----:B------:R-:W-:Y:S01]  /*2f50*/  IMAD R28, R26, UR6, RZ ;  /* 0x000000061a1c7c24 */ /* 0x000fe2000f8e02ff */
[----:B------:R-:W-:Y:S01]  /*2f60*/  ISETP.LT.OR P4, PT, R36, 0x1, !P0 ;  /* 0x000000012400780c */ /* 0x000fe20004781670 */
[----:B------:R-:W-:-:S04]  /*2f70*/  IMAD.WIDE.U32 R26, R29, UR6, R20 ;  /* 0x000000061d1a7c25 */ /* 0x000fc8000f8e0014 */
        /* <DEDUP_REMOVED lines=10> */
.L_x_57:
[----:B------:R-:W-:Y:S05]  /*3020*/  BSYNC B1 ;  /* 0x0000000000017941 */ /* 0x000fea0003800000 */
.L_x_56:
[----:B-----5:R-:W-:Y:S01]  /*3030*/  LOP3.LUT R25, R25, 0xff, RZ, 0xc0, !PT ;  /* 0x000000ff19197812 */ /* 0x020fe200078ec0ff */
[----:B------:R-:W-:Y:S01]  /*3040*/  BSSY B1, `(.L_x_58) ;  /* 0x000000b000017945 */ /* 0x000fe20003800000 */
[----:B------:R-:W-:Y:S02]  /*3050*/  ISETP.LT.OR P2, PT, R36, 0x2, !P0 ;  /* 0x000000022400780c */ /* 0x000fe40004741670 */
[----:B------:R-:W-:-:S05]  /*3060*/  F2FP.F16.E4M3.UNPACK_B R25, R25 ;  /* 0x00000019ff19723e */ /* 0x000fca00020006ff */
[----:B------:R-:W-:-:S05]  /*3070*/  HADD2.F32 R25, -RZ, R25.H0_H0 ;  /* 0x20000019ff197230 */ /* 0x000fca0000004100 */
[----:B0-----:R-:W-:-:S04]  /*3080*/  FMUL R16, R25, R12 ;  /* 0x0000000c19107220 */ /* 0x001fc80000400000 */
[----:B------:R-:W-:-:S05]  /*3090*/  FFMA R16, R45, R2, R16 ;  /* 0x000000022d107223 */ /* 0x000fca0000000010 */
[----:B------:R-:W-:Y:S02]  /*30a0*/  F2FP.SATFINITE.E4M3.F32.PACK_AB_MERGE_C R17, RZ, R16, RZ ;  /* 0x00000010ff11723e */ /* 0x000fe400048070ff */
[----:B------:R-:W-:-:S03]  /*30b0*/  PRMT R16, RZ, 0x7610, R16 ;  /* 0x00007610ff107816 */ /* 0x000fc60000000010 */
[----:B------:R0:W-:Y:S01]  /*30c0*/  @!P4 STG.E.U8 desc[UR16][R4.64], R17 ;  /* 0x000000110400c986 */ /* 0x0001e2000c101110 */
[----:B------:R-:W-:Y:S05]  /*30d0*/  @P2 BRA `(.L_x_59) ;  /* 0x0000000000042947 */ /* 0x000fea0003800000 */
[----:B------:R2:W5:Y:S02]  /*30e0*/  LDG.E.U8 R16, desc[UR16][R26.64+0x1] ;  /* 0x000001101a107981 */ /* 0x000564000c1e1100 */
.L_x_59:
[----:B------:R-:W-:Y:S05]  /*30f0*/  BSYNC B1 ;  /* 0x0000000000017941 */ /* 0x000fea0003800000 */
.L_x_58:
[----:B-----5:R-:W-:Y:S01]  /*3100*/  LOP3.LUT R16, R16, 0xff, RZ, 0xc0, !PT ;  /* 0x000000ff10107812 */ /* 0x020fe200078ec0ff */
[----:B------:R-:W-:Y:S01]  /*3110*/  BSSY B1, `(.L_x_60) ;  /* 0x0000013000017945 */ /* 0x000fe20003800000 */
[----:B------:R-:W-:Y:S02]  /*3120*/  IADD3 R25, P1, R35, 0x88, RZ ;  /* 0x0000008823197810 */ /* 0x000fe40007f3e0ff */
[----:B------:R-:W-:-:S03]  /*3130*/  F2FP.F16.E4M3.UNPACK_B R16, R16 ;  /* 0x00000010ff10723e */ /* 0x000fc600020006ff */
[----:B------:R-:W-:Y:S01]  /*3140*/  IMAD.X R14, RZ, RZ, R15, P1 ;  /* 0x000000ffff0e7224 */ /* 0x000fe200008e060f */
[----:B------:R-:W-:Y:S01]  /*3150*/  ISETP.GE.AND P1, PT, R34, 0x89, PT ;  /* 0x000000892200780c */ /* 0x000fe20003f26270 */
[----:B0-----:R-:W-:Y:S01]  /*3160*/  HADD2.F32 R17, -RZ, R16.H0_H0 ;  /* 0x20000010ff117230 */ /* 0x001fe20000004100 */
[----:B------:R-:W-:Y:S01]  /*3170*/  PRMT R16, RZ, 0x7610, R16 ;  /* 0x00007610ff107816 */ /* 0x000fe20000000010 */
        /* <DEDUP_REMOVED lines=8> */
[----:B------:R-:W-:-:S03]  /*3200*/  IADD3.X R15, R21, UR11, R25, P4, !PT ;  /* 0x0000000b150f7c10 */ /* 0x000fc6000a7fe419 */
[----:B------:R0:W-:Y:S01]  /*3210*/  @!P2 STG.E.U8 desc[UR16][R4.64+0x1], R17 ;  /* 0x000001110400a986 */ /* 0x0001e2000c101110 */
[----:B------:R-:W-:Y:S05]  /*3220*/  @P5 BRA `(.L_x_61) ;  /* 0x0000000000045947 */ /* 0x000fea0003800000 */
[----:B------:R3:W5:Y:S02]  /*3230*/  LDG.E.U8 R16, desc[UR16][R14.64] ;  /* 0x000000100e107981 */ /* 0x000764000c1e1100 */
.L_x_61:
[----:B------:R-:W-:Y:S05]  /*3240*/  BSYNC B1 ;  /* 0x0000000000017941 */ /* 0x000fea0003800000 */
.L_x_60:
[----:B-----5:R-:W-:Y:S01]  /*3250*/  LOP3.LUT R16, R16, 0xff, RZ, 0xc0, !PT ;  /* 0x000000ff10107812 */ /* 0x020fe200078ec0ff */
[----:B------:R-:W-:Y:S01]  /*3260*/  BSSY B1, `(.L_x_62) ;  /* 0x000000b000017945 */ /* 0x000fe20003800000 */
[----:B------:R-:W-:Y:S02]  /*3270*/  ISETP.LT.OR P2, PT, R36, 0x2, !P1 ;  /* 0x000000022400780c */ /* 0x000fe40004f41670 */
[----:B------:R-:W-:-:S05]  /*3280*/  F2FP.F16.E4M3.UNPACK_B R16, R16 ;  /* 0x00000010ff10723e */ /* 0x000fca00020006ff */
[----:B0-----:R-:W-:-:S05]  /*3290*/  HADD2.F32 R17, -RZ, R16.H0_H0 ;  /* 0x20000010ff117230 */ /* 0x001fca0000004100 */
[----:B------:R-:W-:-:S04]  /*32a0*/  FMUL R16, R17, R12 ;  /* 0x0000000c11107220 */ /* 0x000fc80000400000 */
[----:B------:R-:W-:-:S05]  /*32b0*/  FFMA R16, R41, R2, R16 ;  /* 0x0000000229107223 */ /* 0x000fca0000000010 */
[----:B------:R-:W-:Y:S02]  /*32c0*/  F2FP.SATFINITE.E4M3.F32.PACK_AB_MERGE_C R17, RZ, R16, RZ ;  /* 0x00000010ff11723e */ /* 0x000fe400048070ff */
[----:B------:R-:W-:-:S03]  /*32d0*/  PRMT R16, RZ, 0x7610, R16 ;  /* 0x00007610ff107816 */ /* 0x000fc60000000010 */
[----:B------:R0:W-:Y:S01]  /*32e0*/  @!P5 STG.E.U8 desc[UR16][R10.64], R17 ;  /* 0x000000110a00d986 */ /* 0x0001e2000c101110 */
[----:B------:R-:W-:Y:S05]  /*32f0*/  @P2 BRA `(.L_x_63) ;  /* 0x0000000000042947 */ /* 0x000fea0003800000 */
[----:B------:R4:W5:Y:S02]  /*3300*/  LDG.E.U8 R16, desc[UR16][R14.64+0x1] ;  /* 0x000001100e107981 */ /* 0x000964000c1e1100 */
.L_x_63:
[----:B------:R-:W-:Y:S05]  /*3310*/  BSYNC B1 ;  /* 0x0000000000017941 */ /* 0x000fea0003800000 */
.L_x_62:
[----:B-----5:R-:W-:Y:S01]  /*3320*/  LOP3.LUT R16, R16, 0xff, RZ, 0xc0, !PT ;  /* 0x000000ff10107812 */ /* 0x020fe200078ec0ff */
[----:B------:R-:W-:Y:S01]  /*3330*/  BSSY B1, `(.L_x_64) ;  /* 0x000000b000017945 */ /* 0x000fe20003800000 */
[----:B------:R-:W-:Y:S02]  /*3340*/  ISETP.LT.OR P4, PT, R36, 0x9, !P0 ;  /* 0x000000092400780c */ /* 0x000fe40004781670 */
[----:B------:R-:W-:-:S05]  /*3350*/  F2FP.F16.E4M3.UNPACK_B R16, R16 ;  /* 0x00000010ff10723e */ /* 0x000fca00020006ff */
[----:B0-----:R-:W-:Y:S01]  /*3360*/  HADD2.F32 R17, -RZ, R16.H0_H0 ;  /* 0x20000010ff117230 */ /* 0x001fe20000004100 */
[----:B------:R-:W-:-:S04]  /*3370*/  PRMT R16, RZ, 0x7610, R16 ;  /* 0x00007610ff107816 */ /* 0x000fc80000000010 */
[----:B------:R-:W-:-:S04]  /*3380*/  FMUL R17, R17, R12 ;  /* 0x0000000c11117220 */ /* 0x000fc80000400000 */
[----:B------:R-:W-:-:S05]  /*3390*/  FFMA R17, R22, R2, R17 ;  /* 0x0000000216117223 */ /* 0x000fca0000000011 */
[----:B------:R-:W-:-:S05]  /*33a0*/  F2FP.SATFINITE.E4M3.F32.PACK_AB_MERGE_C R17, RZ, R17, RZ ;  /* 0x00000011ff11723e */ /* 0x000fca00048070ff */
[----:B------:R0:W-:Y:S01]  /*33b0*/  @!P2 STG.E.U8 desc[UR16][R10.64+0x1], R17 ;  /* 0x000001110a00a986 */ /* 0x0001e2000c101110 */
[----:B------:R-:W-:Y:S05]  /*33c0*/  @P4 BRA `(.L_x_65) ;  /* 0x0000000000044947 */ /* 0x000fea0003800000 */
[----:B------:R0:W5:Y:S02]  /*33d0*/  LDG.E.U8 R16, desc[UR16][R26.64+0x8] ;  /* 0x000008101a107981 */ /* 0x000164000c1e1100 */
.L_x_65:
[----:B------:R-:W-:Y:S05]  /*33e0*/  BSYNC B1 ;  /* 0x0000000000017941 */ /* 0x000fea0003800000 */
.L_x_64:
        /* <DEDUP_REMOVED lines=12> */
.L_x_67:
[----:B------:R-:W-:Y:S05]  /*34b0*/  BSYNC B1 ;  /* 0x0000000000017941 */ /* 0x000fea0003800000 */
.L_x_66:
        /* <DEDUP_REMOVED lines=12> */
.L_x_69:
[----:B------:R-:W-:Y:S05]  /*3580*/  BSYNC B1 ;  /* 0x0000000000017941 */ /* 0x000fea0003800000 */
.L_x_68:
        /* <DEDUP_REMOVED lines=12> */
.L_x_71:
[----:B------:R-:W-:Y:S05]  /*3650*/  BSYNC B1 ;  /* 0x0000000000017941 */ /* 0x000fea0003800000 */
.L_x_70:
[----:B------:R-:W-:Y:S05]  /*3660*/  @P1 BRA `(.L_x_72) ;  /* 0x0000000400301947 */ /* 0x000fea0003800000 */
[----:B-----5:R-:W-:-:S04]  /*3670*/  LOP3.LUT R4, R4, 0xff, RZ, 0xc0, !PT ;  /* 0x000000ff04047812 */ /* 0x020fc800078ec0ff */
[----:B------:R-:W-:-:S05]  /*3680*/  F2FP.F16.E4M3.UNPACK_B R4, R4 ;  /* 0x00000004ff04723e */ /* 0x000fca00020006ff */
[----:B0-----:R-:W-:-:S05]  /*3690*/  HADD2.F32 R5, -RZ, R4.H0_H0 ;  /* 0x20000004ff057230 */ /* 0x001fca0000004100 */
[----:B------:R-:W-:-:S04]  /*36a0*/  FMUL R4, R5, R12 ;  /* 0x0000000c05047220 */ /* 0x000fc80000400000 */
[----:B------:R-:W-:-:S05]  /*36b0*/  FFMA R4, R13, R2, R4 ;  /* 0x000000020d047223 */ /* 0x000fca0000000004 */
[----:B------:R-:W-:-:S05]  /*36c0*/  F2FP.SATFINITE.E4M3.F32.PACK_AB_MERGE_C R5, RZ, R4, RZ ;  /* 0x00000004ff05723e */ /* 0x000fca00048070ff */
[----:B------:R0:W-:Y:S01]  /*36d0*/  STG.E.U8 desc[UR16][R10.64+0x9], R5 ;  /* 0x000009050a007986 */ /* 0x0001e2000c101110 */
[----:B------:R-:W-:Y:S05]  /*36e0*/  BRA `(.L_x_72) ;  /* 0x0000000400107947 */ /* 0x000fea0003800000 */
.L_x_39:
[C---:B------:R-:W-:Y:S01]  /*36f0*/  ISETP.GE.AND P0, PT, R34.reuse, 0x1, PT ;  /* 0x000000012200780c */ /* 0x040fe20003f06270 */
[-C--:B--2---:R-:W-:Y:S01]  /*3700*/  FMUL R53, R53, R2.reuse ;  /* 0x0000000235357220 */ /* 0x084fe20000400000 */
[----:B------:R-:W-:Y:S01]  /*3710*/  ISETP.GE.AND P2, PT, R34, 0x9, PT ;  /* 0x000000092200780c */ /* 0x000fe20003f46270 */
[-C--:B------:R-:W-:Y:S01]  /*3720*/  FMUL R48, R48, R2.reuse ;  /* 0x0000000230307220 */ /* 0x080fe20000400000 */
[----:B------:R-:W-:Y:S01]  /*3730*/  ISETP.LT.OR P1, PT, R36, 0x1, !P0 ;  /* 0x000000012400780c */ /* 0x000fe20004721670 */
[-C--:B------:R-:W-:Y:S01]  /*3740*/  FMUL R51, R51, R2.reuse ;  /* 0x0000000233337220 */ /* 0x080fe20000400000 */
[----:B------:R-:W-:Y:S01]  /*3750*/  F2FP.SATFINITE.E4M3.F32.PACK_AB_MERGE_C R53, RZ, R53, RZ ;  /* 0x00000035ff35723e */ /* 0x000fe200048070ff */
[-C--:B------:R-:W-:Y:S01]  /*3760*/  FMUL R46, R46, R2.reuse ;  /* 0x000000022e2e7220 */ /* 0x080fe20000400000 */
[----:B------:R-:W-:Y:S01]  /*3770*/  ISETP.LT.OR P4, PT, R36, 0x2, !P0 ;  /* 0x000000022400780c */ /* 0x000fe20004781670 */
[-C--:B------:R-:W-:Y:S01]  /*3780*/  FMUL R44, R44, R2.reuse ;  /* 0x000000022c2c7220 */ /* 0x080fe20000400000 */
[C---:B------:R-:W-:Y:S01]  /*3790*/  ISETP.LT.OR P5, PT, R36.reuse, 0x1, !P2 ;  /* 0x000000012400780c */ /* 0x040fe200057a1670 */
[-C--:B------:R-:W-:Y:S01]  /*37a0*/  FMUL R49, R49, R2.reuse ;  /* 0x0000000231317220 */ /* 0x080fe20000400000 */
[----:B------:R-:W-:Y:S01]  /*37b0*/  ISETP.LT.OR P6, PT, R36, 0x2, !P2 ;  /* 0x000000022400780c */ /* 0x000fe200057c1670 */
[----:B------:R-:W-:Y:S01]  /*37c0*/  FMUL R47, R47, R2 ;  /* 0x000000022f2f7220 */ /* 0x000fe20000400000 */
[----:B------:R-:W-:Y:S01]  /*37d0*/  F2FP.SATFINITE.E4M3.F32.PACK_AB_MERGE_C R15, RZ, R48, RZ ;  /* 0x00000030ff0f723e */ /* 0x000fe200048070ff */
[-C--:B------:R-:W-:Y:S01]  /*37e0*/  FMUL R42, R42, R2.reuse ;  /* 0x000000022a2a7220 */ /* 0x080fe20000400000 */
[----:B------:R-:W-:Y:S01]  /*37f0*/  F2FP.SATFINITE.E4M3.F32.PACK_AB_MERGE_C R51, RZ, R51, RZ ;  /* 0x00000033ff33723e */ /* 0x000fe200048070ff */
[----:B------:R-:W-:Y:S01]  /*3800*/  @!P1 STG.E.U8 desc[UR16][R28.64], R53 ;  /* 0x000000351c009986 */ /* 0x000fe2000c101110 */
[C---:B------:R-:W-:Y:S01]  /*3810*/  ISETP.LT.OR P1, PT, R36.reuse, 0x9, !P0 ;  /* 0x000000092400780c */ /* 0x040fe20004721670 */
[----:B------:R-:W-:Y:S01]  /*3820*/  FMUL R45, R45, R2 ;  /* 0x000000022d2d7220 */ /* 0x000fe20000400000 */
[----:B------:R-:W-:Y:S01]  /*3830*/  ISETP.LT.OR P0, PT, R36, 0xa, !P0 ;  /* 0x0000000a2400780c */ /* 0x000fe20004701670 */
[----:B------:R0:W-:Y:S01]  /*3840*/  @!P4 STG.E.U8 desc[UR16][R28.64+0x1], R15 ;  /* 0x0000010f1c00c986 */ /* 0x0001e2000c101110 */
[----:B------:R-:W-:Y:S01]  /*3850*/  F2FP.SATFINITE.E4M3.F32.PACK_AB_MERGE_C R21, RZ, R46, RZ ;  /* 0x0000002eff15723e */ /* 0x000fe200048070ff */
[----:B------:R-:W-:Y:S01]  /*3860*/  FMUL R40, R40, R2 ;  /* 0x0000000228287220 */ /* 0x000fe20000400000 */
[----:B------:R-:W-:Y:S01]  /*3870*/  F2FP.SATFINITE.E4M3.F32.PACK_AB_MERGE_C R25, RZ, R44, RZ ;  /* 0x0000002cff19723e */ /* 0x000fe200048070ff */
[----:B------:R-:W-:Y:S01]  /*3880*/  @!P5 STG.E.U8 desc[UR16][R16.64], R51 ;  /* 0x000000331000d986 */ /* 0x000fe2000c101110 */
[C---:B------:R-:W-:Y:S01]  /*3890*/  ISETP.LT.OR P4, PT, R36.reuse, 0x9, !P2 ;  /* 0x000000092400780c */ /* 0x040fe20005781670 */
[-C--:B------:R-:W-:Y:S01]  /*38a0*/  FMUL R41, R41, R2.reuse ;  /* 0x0000000229297220 */ /* 0x080fe20000400000 */
[----:B------:R-:W-:Y:S01]  /*38b0*/  ISETP.LT.OR P2, PT, R36, 0xa, !P2 ;  /* 0x0000000a2400780c */ /* 0x000fe20005741670 */
[----:B------:R1:W-:Y:S01]  /*38c0*/  @!P6 STG.E.U8 desc[UR16][R16.64+0x1], R21 ;  /* 0x000001151000e986 */ /* 0x0003e2000c101110 */
[----:B------:R-:W-:Y:S01]  /*38d0*/  F2FP.SATFINITE.E4M3.F32.PACK_AB_MERGE_C R49, RZ, R49, RZ ;  /* 0x00000031ff31723e */ /* 0x000fe200048070ff */
[-C--:B------:R-:W-:Y:S01]  /*38e0*/  FMUL R22, R22, R2.reuse ;  /* 0x0000000216167220 */ /* 0x080fe20000400000 */
[----:B------:R-:W-:Y:S01]  /*38f0*/  F2FP.SATFINITE.E4M3.F32.PACK_AB_MERGE_C R47, RZ, R47, RZ ;  /* 0x0000002fff2f723e */ /* 0x000fe200048070ff */
[----:B------:R-:W-:Y:S01]  /*3900*/  @!P0 STG.E.U8 desc[UR16][R28.64+0x9], R25 ;  /* 0x000009191c008986 */ /* 0x000fe2000c101110 */
[----:B------:R-:W-:Y:S01]  /*3910*/  ISETP.GE.AND P0, PT, R34, 0x81, PT ;  /* 0x000000812200780c */ /* 0x000fe20003f06270 */
[----:B------:R-:W-:Y:S01]  /*3920*/  FMUL R23, R23, R2 ;  /* 0x0000000217177220 */ /* 0x000fe20000400000 */
[----:B0-----:R-:W-:Y:S01]  /*3930*/  F2FP.SATFINITE.E4M3.F32.PACK_AB_MERGE_C R15, RZ, R42, RZ ;  /* 0x0000002aff0f723e */ /* 0x001fe200048070ff */
[----:B------:R-:W-:Y:S01]  /*3940*/  @!P1 STG.E.U8 desc[UR16][R28.64+0x8], R49 ;  /* 0x000008311c009986 */ /* 0x000fe2000c101110 */
[----:B------:R-:W-:Y:S01]  /*3950*/  ISETP.LT.OR P6, PT, R36, 0x1, !P0 ;  /* 0x000000012400780c */ /* 0x000fe200047c1670 */
[-C--:B------:R-:W-:Y:S01]  /*3960*/  FMUL R18, R18, R2.reuse ;  /* 0x0000000212127220 */ /* 0x080fe20000400000 */
[----:B------:R-:W-:Y:S01]  /*3970*/  ISETP.LT.OR P5, PT, R36, 0x2, !P0 ;  /* 0x000000022400780c */ /* 0x000fe200047a1670 */
[----:B------:R-:W-:Y:S01]  /*3980*/  @!P4 STG.E.U8 desc[UR16][R16.64+0x8], R47 ;  /* 0x0000082f1000c986 */ /* 0x000fe2000c101110 */
[----:B------:R-:W-:Y:S01]  /*3990*/  F2FP.SATFINITE.E4M3.F32.PACK_AB_MERGE_C R45, RZ, R45, RZ ;  /* 0x0000002dff2d723e */ /* 0x000fe200048070ff */
[----:B------:R-:W-:Y:S01]  /*39a0*/  FMUL R19, R19, R2 ;  /* 0x0000000213137220 */ /* 0x000fe20000400000 */
[----:B-1----:R-:W-:Y:S01]  /*39b0*/  F2FP.SATFINITE.E4M3.F32.PACK_AB_MERGE_C R21, RZ, R40, RZ ;  /* 0x00000028ff15723e */ /* 0x002fe200048070ff */
[----:B------:R0:W-:Y:S01]  /*39c0*/  @!P2 STG.E.U8 desc[UR16][R16.64+0x9], R15 ;  /* 0x0000090f1000a986 */ /* 0x0001e2000c101110 */
[----:B------:R-:W-:Y:S01]  /*39d0*/  ISETP.GE.AND P1, PT, R34, 0x89, PT ;  /* 0x000000892200780c */ /* 0x000fe20003f26270 */
[----:B------:R-:W-:Y:S01]  /*39e0*/  FMUL R13, R13, R2 ;  /* 0x000000020d0d7220 */ /* 0x000fe20000400000 */
[----:B------:R-:W-:-:S02]  /*39f0*/  ISETP.LT.OR P2, PT, R36, 0x9, !P0 ;  /* 0x000000092400780c */ /* 0x000fc40004741670 */
[C---:B------:R-:W-:Y:S01]  /*3a00*/  ISETP.LT.OR P4, PT, R36.reuse, 0x1, !P1 ;  /* 0x000000012400780c */ /* 0x040fe20004f81670 */
[----:B------:R1:W-:Y:S01]  /*3a10*/  @!P6 STG.E.U8 desc[UR16][R4.64], R45 ;  /* 0x0000002d0400e986 */ /* 0x0003e2000c101110 */
[C---:B------:R-:W-:Y:S02]  /*3a20*/  ISETP.LT.OR P6, PT, R36.reuse, 0x2, !P1 ;  /* 0x000000022400780c */ /* 0x040fe40004fc1670 */
[C---:B------:R-:W-:Y:S01]  /*3a30*/  ISETP.LT.OR P0, PT, R36.reuse, 0xa, !P0 ;  /* 0x0000000a2400780c */ /* 0x040fe20004701670 */
[----:B------:R1:W-:Y:S01]  /*3a40*/  @!P5 STG.E.U8 desc[UR16][R4.64+0x1], R21 ;  /* 0x000001150400d986 */ /* 0x0003e2000c101110 */
[C---:B------:R-:W-:Y:S02]  /*3a50*/  ISETP.LT.OR P5, PT, R36.reuse, 0x9, !P1 ;  /* 0x000000092400780c */ /* 0x040fe40004fa1670 */
[----:B------:R-:W-:Y:S02]  /*3a60*/  ISETP.LT.OR P1, PT, R36, 0xa, !P1 ;  /* 0x0000000a2400780c */ /* 0x000fe40004f21670 */
[----:B------:R-:W-:-:S02]  /*3a70*/  F2FP.SATFINITE.E4M3.F32.PACK_AB_MERGE_C R41, RZ, R41, RZ ;  /* 0x00000029ff29723e */ /* 0x000fc400048070ff */
[----:B0-----:R-:W-:Y:S02]  /*3a80*/  F2FP.SATFINITE.E4M3.F32.PACK_AB_MERGE_C R15, RZ, R22, RZ ;  /* 0x00000016ff0f723e */ /* 0x001fe400048070ff */
[----:B------:R-:W-:Y:S01]  /*3a90*/  F2FP.SATFINITE.E4M3.F32.PACK_AB_MERGE_C R23, RZ, R23, RZ ;  /* 0x00000017ff17723e */ /* 0x000fe200048070ff */
[----:B------:R1:W-:Y:S01]  /*3aa0*/  @!P4 STG.E.U8 desc[UR16][R10.64], R41 ;  /* 0x000000290a00c986 */ /* 0x0003e2000c101110 */
[----:B------:R-:W-:Y:S02]  /*3ab0*/  F2FP.SATFINITE.E4M3.F32.PACK_AB_MERGE_C R17, RZ, R18, RZ ;  /* 0x00000012ff11723e */ /* 0x000fe400048070ff */
[----:B------:R-:W-:Y:S01]  /*3ac0*/  F2FP.SATFINITE.E4M3.F32.PACK_AB_MERGE_C R19, RZ, R19, RZ ;  /* 0x00000013ff13723e */ /* 0x000fe200048070ff */
[----:B------:R1:W-:Y:S01]  /*3ad0*/  @!P6 STG.E.U8 desc[UR16][R10.64+0x1], R15 ;  /* 0x0000010f0a00e986 */ /* 0x0003e2000c101110 */
[----:B------:R-:W-:-:S03]  /*3ae0*/  F2FP.SATFINITE.E4M3.F32.PACK_AB_MERGE_C R13, RZ, R13, RZ ;  /* 0x0000000dff0d723e */ /* 0x000fc600048070ff */
[----:B------:R1:W-:Y:S04]  /*3af0*/  @!P2 STG.E.U8 desc[UR16][R4.64+0x8], R23 ;  /* 0x000008170400a986 */ /* 0x0003e8000c101110 */
[----:B------:R1:W-:Y:S04]  /*3b00*/  @!P0 STG.E.U8 desc[UR16][R4.64+0x9], R17 ;  /* 0x0000091104008986 */ /* 0x0003e8000c101110 */
[----:B------:R1:W-:Y:S04]  /*3b10*/  @!P5 STG.E.U8 desc[UR16][R10.64+0x8], R19 ;  /* 0x000008130a00d986 */ /* 0x0003e8000c101110 */
[----:B------:R1:W-:Y:S02]  /*3b20*/  @!P1 STG.E.U8 desc[UR16][R10.64+0x9], R13 ;  /* 0x0000090d0a009986 */ /* 0x0003e4000c101110 */
.L_x_72:
[----:B------:R-:W-:Y:S05]  /*3b30*/  BSYNC B0 ;  /* 0x0000000000007941 */ /* 0x000fea0003800000 */
.L_x_38:
[----:B------:R-:W-:Y:S01]  /*3b40*/  ULDC UR6, c[0x0][0xc] ;  /* 0x0000030000067ab9 */ /* 0x000fe20000000800 */
[----:B------:R-:W-:Y:S01]  /*3b50*/  ULDC UR7, c[0x0][0x10] ;  /* 0x0000040000077ab9 */ /* 0x000fe20000000800 */
[----:B01----:R-:W0:Y:S01]  /*3b60*/  LDC R5, c[0x0][0x14] ;  /* 0x00000500ff057b82 */ /* 0x003e220000000800 */
[----:B------:R-:W-:Y:S01]  /*3b70*/  UIMAD.WIDE.U32 UR6, UR6, UR7, URZ ;  /* 0x00000007060672a5 */ /* 0x000fe2000f8e003f */
[----:B-----5:R-:W-:Y:S01]  /*3b80*/  PRMT R4, RZ, 0x7610, R4 ;  /* 0x00007610ff047816 */ /* 0x020fe20000000004 */
[----:B------:R-:W-:Y:S02]  /*3b90*/  IMAD.MOV.U32 R16, RZ, RZ, -0x1 ;  /* 0xffffffffff107424 */ /* 0x000fe400078e00ff */
[----:B------:R-:W-:Y:S02]  /*3ba0*/  IMAD.MOV.U32 R43, RZ, RZ, -0x1 ;  /* 0xffffffffff2b7424 */ /* 0x000fe400078e00ff */
[----:B0-----:R-:W-:-:S04]  /*3bb0*/  IMAD.WIDE.U32 R8, R5, UR6, R8 ;  /* 0x0000000605087c25 */ /* 0x001fc8000f8e0008 */
[----:B------:R-:W-:Y:S01]  /*3bc0*/  IMAD R5, R5, UR7, RZ ;  /* 0x0000000705057c24 */ /* 0x000fe2000f8e02ff */
[----:B------:R-:W-:Y:S02]  /*3bd0*/  ULDC.64 UR6, c[0x0][0x650] ;  /* 0x0001940000067ab9 */ /* 0x000fe40000000a00 */
[----:B------:R-:W-:Y:S01]  /*3be0*/  ISETP.GE.U32.AND P0, PT, R8, UR6, PT ;  /* 0x0000000608007c0c */ /* 0x000fe2000bf06070 */
[----:B------:R-:W-:-:S05]  /*3bf0*/  IMAD.IADD R9, R9, 0x1, R5 ;  /* 0x0000000109097824 */ /* 0x000fca00078e0205 */
[----:B------:R-:W-:-:S13]  /*3c00*/  ISETP.GE.U32.AND.EX P0, PT, R9, UR7, PT, P0 ;  /* 0x0000000709007c0c */ /* 0x000fda000bf06100 */
[----:B------:R-:W-:Y:S05]  /*3c10*/  @P0 BRA `(.L_x_73) ;  /* 0x0000000400600947 */ /* 0x000fea0003800000 */
[----:B------:R-:W0:Y:S01]  /*3c20*/  S2R R22, SR_CTAID.X ;  /* 0x0000000000167919 */ /* 0x000e220000002500 */
[----:B------:R-:W1:Y:S01]  /*3c30*/  LDC.64 R16, c[0x0][0x628] ;  /* 0x00018a00ff107b82 */ /* 0x000e620000000a00 */
[----:B------:R-:W-:Y:S01]  /*3c40*/  ULDC UR6, c[0x0][0x150] ;  /* 0x0000540000067ab9 */ /* 0x000fe20000000800 */
[----:B---34-:R-:W-:Y:S01]  /*3c50*/  IMAD.MOV.U32 R14, RZ, RZ, R8 ;  /* 0x000000ffff0e7224 */ /* 0x018fe200078e0008 */
[----:B------:R-:W3:Y:S01]  /*3c60*/  S2R R24, SR_CTAID.Y ;  /* 0x0000000000187919 */ /* 0x000ee20000002600 */
[----:B------:R-:W-:-:S04]  /*3c70*/  IMAD.MOV.U32 R15, RZ, RZ, R9 ;  /* 0x000000ffff0f7224 */ /* 0x000fc800078e0009 */
[----:B------:R-:W4:Y:S08]  /*3c80*/  LDC R25, c[0x0][0x144] ;  /* 0x00005100ff197b82 */ /* 0x000f300000000800 */
[----:B------:R-:W2:Y:S08]  /*3c90*/  LDC R18, c[0x0][0x630] ;  /* 0x00018c00ff127b82 */ /* 0x000eb00000000800 */
[----:B------:R-:W2:Y:S01]  /*3ca0*/  LDC.64 R20, c[0x0][0x620] ;  /* 0x00018800ff147b82 */ /* 0x000ea20000000a00 */
[----:B-1----:R-:W-:-:S04]  /*3cb0*/  ISETP.NE.U32.AND P0, PT, R16, RZ, PT ;  /* 0x000000ff1000720c */ /* 0x002fc80003f05070 */
[----:B------:R-:W-:Y:S02]  /*3cc0*/  ISETP.NE.AND.EX P0, PT, R17, RZ, PT, P0 ;  /* 0x000000ff1100720c */ /* 0x000fe40003f05300 */
[----:B0-----:R-:W-:-:S05]  /*3cd0*/  I2FP.F32.U32 R4, R22 ;  /* 0x0000001600047245 */ /* 0x001fca0000201000 */
[----:B------:R-:W-:-:S04]  /*3ce0*/  FMUL R4, R4, UR6 ;  /* 0x0000000604047c20 */ /* 0x000fc80008400000 */
[----:B------:R0:W1:Y:S02]  /*3cf0*/  F2I.U32.TRUNC.NTZ R23, R4 ;  /* 0x0000000400177305 */ /* 0x000064000020f000 */
[----:B---34-:R-:W-:Y:S05]  /*3d00*/  @!P0 BRA `(.L_x_74) ;  /* 0x0000000000288947 */ /* 0x018fea0003800000 */
[----:B------:R-:W3:Y:S02]  /*3d10*/  LDC R5, c[0x0][0x634] ;  /* 0x00018d00ff057b82 */ /* 0x000ee40000000800 */
[----:B---3--:R-:W-:-:S05]  /*3d20*/  IADD3 R13, P0, R8, R5, RZ ;  /* 0x00000005080d7210 */ /* 0x008fca0007f1e0ff */
[----:B------:R-:W-:-:S04]  /*3d30*/  IMAD.X R19, RZ, RZ, R9, P0 ;  /* 0x000000ffff137224 */ /* 0x000fc800000e0609 */
[----:B0-----:R-:W-:-:S04]  /*3d40*/  IMAD.WIDE.U32 R4, R19, R16, RZ ;  /* 0x0000001013047225 */ /* 0x001fc800078e00ff */
[----:B------:R-:W-:-:S04]  /*3d50*/  IMAD.WIDE.U32 R10, P0, R13, R17, R4 ;  /* 0x000000110d0a7225 */ /* 0x000fc80007800004 */
[----:B------:R-:W-:-:S04]  /*3d60*/  IMAD.WIDE.U32 R4, R13, R16, RZ ;  /* 0x000000100d047225 */ /* 0x000fc800078e00ff */
[----:B------:R-:W-:Y:S01]  /*3d70*/  IMAD.X R15, RZ, RZ, RZ, P0 ;  /* 0x000000ffff0f7224 */ /* 0x000fe200000e06ff */
[----:B------:R-:W-:Y:S01]  /*3d80*/  IADD3 RZ, P0, R5, R10, RZ ;  /* 0x0000000a05ff7210 */ /* 0x000fe20007f1e0ff */
[----:B------:R-:W-:-:S04]  /*3d90*/  IMAD.MOV.U32 R14, RZ, RZ, R11 ;  /* 0x000000ffff0e7224 */ /* 0x000fc800078e000b */
[----:B------:R-:W-:-:S08]  /*3da0*/  IMAD.WIDE.U32.X R14, R19, R17, R14, P0 ;  /* 0x00000011130e7225 */ /* 0x000fd000000e040e */
.L_x_74:
[----:B------:R-:W3:Y:S01]  /*3db0*/  LDC.64 R30, c[0x0][0x640] ;  /* 0x00019000ff1e7b82 */ /* 0x000ee20000000a00 */
[-C--:B--2---:R-:W-:Y:S01]  /*3dc0*/  SHF.R.U64 R43, R14, R18.reuse, R15 ;  /* 0x000000120e2b7219 */ /* 0x084fe2000000120f */
[----:B-1----:R-:W-:Y:S01]  /*3dd0*/  IMAD.MOV R23, RZ, RZ, -R23 ;  /* 0x000000ffff177224 */ /* 0x002fe200078e0a17 */
[----:B0-----:R-:W-:Y:S01]  /*3de0*/  SHF.R.U32.HI R4, RZ, R18, R15 ;  /* 0x00000012ff047219 */ /* 0x001fe2000001160f */
[----:B------:R-:W-:Y:S01]  /*3df0*/  ULDC UR6, c[0x0][0x154] ;  /* 0x0000550000067ab9 */ /* 0x000fe20000000800 */
[----:B------:R-:W-:Y:S01]  /*3e00*/  IADD3 R11, P0, RZ, -R43, RZ ;  /* 0x8000002bff0b7210 */ /* 0x000fe20007f1e0ff */
[----:B------:R-:W-:Y:S02]  /*3e10*/  IMAD R23, R25, R23, R22 ;  /* 0x0000001719177224 */ /* 0x000fe400078e0216 */
[----:B------:R-:W0:Y:S01]  /*3e20*/  LDC R14, c[0x0][0x618] ;  /* 0x00018600ff0e7b82 */ /* 0x000e220000000800 */
[----:B------:R-:W-:Y:S02]  /*3e30*/  IMAD.MOV.U32 R13, RZ, RZ, 0x1 ;  /* 0x00000001ff0d7424 */ /* 0x000fe400078e00ff */
[----:B------:R-:W-:-:S04]  /*3e40*/  IMAD.X R5, RZ, RZ, ~R4, P0 ;  /* 0x000000ffff057224 */ /* 0x000fc800000e0e04 */
[-C--:B------:R-:W-:Y:S01]  /*3e50*/  IMAD R10, R5, R20.reuse, RZ ;  /* 0x00000014050a7224 */ /* 0x080fe200078e02ff */
[----:B------:R-:W1:Y:S01]  /*3e60*/  LDC R26, c[0x0][0x608] ;  /* 0x00018200ff1a7b82 */ /* 0x000e620000000800 */
[----:B------:R-:W-:-:S04]  /*3e70*/  IMAD.WIDE.U32 R4, R11, R20, R8 ;  /* 0x000000140b047225 */ /* 0x000fc800078e0008 */
[----:B------:R-:W-:Y:S01]  /*3e80*/  IMAD R11, R11, R21, R10 ;  /* 0x000000150b0b7224 */ /* 0x000fe200078e020a */
[----:B------:R-:W-:Y:S02]  /*3e90*/  I2FP.F32.U32 R10, R24 ;  /* 0x00000018000a7245 */ /* 0x000fe40000201000 */
[----:B------:R-:W2:Y:S01]  /*3ea0*/  LDC R28, c[0x0][0x658] ;  /* 0x00019600ff1c7b82 */ /* 0x000ea20000000800 */
[----:B------:R-:W-:Y:S01]  /*3eb0*/  IMAD.IADD R5, R5, 0x1, R11 ;  /* 0x0000000105057824 */ /* 0x000fe200078e020b */
[----:B---3--:R-:W-:Y:S01]  /*3ec0*/  ISETP.NE.U32.AND P0, PT, R30, RZ, PT ;  /* 0x000000ff1e00720c */ /* 0x008fe20003f05070 */
[----:B------:R-:W-:Y:S01]  /*3ed0*/  FMUL R10, R10, UR6 ;  /* 0x000000060a0a7c20 */ /* 0x000fe20008400000 */
[----:B------:R-:W-:Y:S02]  /*3ee0*/  IMAD.MOV.U32 R11, RZ, RZ, -0x1 ;  /* 0xffffffffff0b7424 */ /* 0x000fe400078e00ff */
[----:B------:R-:W-:Y:S01]  /*3ef0*/  ISETP.NE.AND.EX P0, PT, R31, RZ, PT, P0 ;  /* 0x000000ff1f00720c */ /* 0x000fe20003f05300 */
[----:B------:R3:W4:Y:S01]  /*3f00*/  F2I.U32.TRUNC.NTZ R19, R10 ;  /* 0x0000000a00137305 */ /* 0x000722000020f000 */
[----:B------:R-:W3:Y:S01]  /*3f10*/  LDC R21, c[0x0][0x148] ;  /* 0x00005200ff157b82 */ /* 0x000ee20000000800 */
[----:B0-----:R-:W-:-:S02]  /*3f20*/  SHF.R.U64 R18, R4, R14, R5 ;  /* 0x0000000e04127219 */ /* 0x001fc40000001205 */
[----:B------:R-:W-:-:S05]  /*3f30*/  SHF.R.U32.HI R5, RZ, R14, R5 ;  /* 0x0000000eff057219 */ /* 0x000fca0000011605 */
[----:B------:R-:W0:Y:S01]  /*3f40*/  LDC R22, c[0x0][0x600] ;  /* 0x00018000ff167b82 */ /* 0x000e220000000800 */
[-CC-:B-1----:R-:W-:Y:S02]  /*3f50*/  SHF.R.U64 R16, R18, R26.reuse, R5.reuse ;  /* 0x0000001a12107219 */ /* 0x182fe40000001205 */
[----:B------:R-:W-:-:S05]  /*3f60*/  SHF.R.U32.HI R5, RZ, R26, R5 ;  /* 0x0000001aff057219 */ /* 0x000fca0000011605 */
[----:B------:R-:W1:Y:S01]  /*3f70*/  LDC R27, c[0x0][0x648] ;  /* 0x00019200ff1b7b82 */ /* 0x000e620000000800 */
[-CC-:B--2---:R-:W-:Y:S02]  /*3f80*/  SHF.R.U64 R20, R16, R28.reuse, R5.reuse ;  /* 0x0000001c10147219 */ /* 0x184fe40000001205 */
[-C--:B------:R-:W-:Y:S02]  /*3f90*/  SHF.L.U32 R11, R11, R28.reuse, RZ ;  /* 0x0000001c0b0b7219 */ /* 0x080fe400000006ff */
[-C--:B------:R-:W-:Y:S01]  /*3fa0*/  SHF.R.U32.HI R5, RZ, R28.reuse, R5 ;  /* 0x0000001cff057219 */ /* 0x080fe20000011605 */
[----:B------:R-:W-:Y:S01]  /*3fb0*/  IMAD.MOV.U32 R4, RZ, RZ, R20 ;  /* 0x000000ffff047224 */ /* 0x000fe200078e0014 */
[----:B------:R-:W-:Y:S01]  /*3fc0*/  SHF.L.U32 R28, R13, R28, RZ ;  /* 0x0000001c0d1c7219 */ /* 0x000fe200000006ff */
[----:B------:R-:W2:Y:S01]  /*3fd0*/  LDC R29, c[0x0][0x638] ;  /* 0x00018e00ff1d7b82 */ /* 0x000ea20000000800 */
[----:B------:R-:W-:-:S07]  /*3fe0*/  LOP3.LUT R25, RZ, R11, RZ, 0x33, !PT ;  /* 0x0000000bff197212 */ /* 0x000fce00078e33ff */
[----:B------:R-:W0:Y:S01]  /*3ff0*/  LDC R32, c[0x0][0x610] ;  /* 0x00018400ff207b82 */ /* 0x000e220000000800 */
[----:B----4-:R-:W-:Y:S05]  /*4000*/  @!P0 BRA `(.L_x_75) ;  /* 0x0000000000288947 */ /* 0x010fea0003800000 */
[----:B------:R-:W4:Y:S02]  /*4010*/  LDC R13, c[0x0][0x64c] ;  /* 0x00019300ff0d7b82 */ /* 0x000f240000000800 */
[----:B----4-:R-:W-:-:S05]  /*4020*/  IADD3 R13, P0, R20, R13, RZ ;  /* 0x0000000d140d7210 */ /* 0x010fca0007f1e0ff */
[----:B------:R-:W-:-:S04]  /*4030*/  IMAD.X R17, RZ, RZ, R5, P0 ;  /* 0x000000ffff117224 */ /* 0x000fc800000e0605 */
[----:B------:R-:W-:-:S04]  /*4040*/  IMAD.WIDE.U32 R4, R17, R30, RZ ;  /* 0x0000001e11047225 */ /* 0x000fc800078e00ff */
[----:B---3--:R-:W-:-:S04]  /*4050*/  IMAD.WIDE.U32 R10, P0, R13, R31, R4 ;  /* 0x0000001f0d0a7225 */ /* 0x008fc80007800004 */
[----:B------:R-:W-:-:S04]  /*4060*/  IMAD.WIDE.U32 R4, R13, R30, RZ ;  /* 0x0000001e0d047225 */ /* 0x000fc800078e00ff */
[----:B------:R-:W-:Y:S01]  /*4070*/  IMAD.X R15, RZ, RZ, RZ, P0 ;  /* 0x000000ffff0f7224 */ /* 0x000fe200000e06ff */
[----:B------:R-:W-:Y:S01]  /*4080*/  IADD3 RZ, P0, R5, R10, RZ ;  /* 0x0000000a05ff7210 */ /* 0x000fe20007f1e0ff */
[----:B------:R-:W-:-:S04]  /*4090*/  IMAD.MOV.U32 R14, RZ, RZ, R11 ;  /* 0x000000ffff0e7224 */ /* 0x000fc800078e000b */
[----:B------:R-:W-:-:S08]  /*40a0*/  IMAD.WIDE.U32.X R4, R17, R31, R14, P0 ;  /* 0x0000001f11047225 */ /* 0x000fd000000e040e */
.L_x_75:
[----:B-1----:R-:W-:Y:S01]  /*40b0*/  SHF.R.U64 R4, R4, R27, R5 ;  /* 0x0000001b04047219 */ /* 0x002fe20000001205 */
[----:B------:R-:W-:Y:S01]  /*40c0*/  IMAD.MOV R19, RZ, RZ, -R19 ;  /* 0x000000ffff137224 */ /* 0x000fe200078e0a13 */
[----:B------:R-:W-:Y:S01]  /*40d0*/  LOP3.LUT R11, R16, R25, RZ, 0xc0, !PT ;  /* 0x00000019100b7212 */ /* 0x000fe200078ec0ff */
[----:B0-----:R-:W-:Y:S02]  /*40e0*/  VIADD R13, R22, 0xffffffff ;  /* 0xffffffff160d7836 */ /* 0x001fe40000000000 */
[----:B------:R-:W-:Y:S02]  /*40f0*/  IMAD.MOV R5, RZ, RZ, -R4 ;  /* 0x000000ffff057224 */ /* 0x000fe400078e0a04 */
[----:B---3--:R-:W-:Y:S02]  /*4100*/  @P3 IMAD R23, R21, R19, R24 ;  /* 0x0000001315173224 */ /* 0x008fe400078e0218 */
[----:B------:R-:W-:Y:S01]  /*4110*/  IMAD R24, R28, R4, R11 ;  /* 0x000000041c187224 */ /* 0x000fe200078e020b */
[----:B------:R-:W-:Y:S01]  /*4120*/  LOP3.LUT R11, R18, R13, RZ, 0xc0, !PT ;  /* 0x0000000d120b7212 */ /* 0x000fe200078ec0ff */
[----:B--2---:R-:W-:-:S02]  /*4130*/  IMAD R4, R5, R29, R20 ;  /* 0x0000001d05047224 */ /* 0x004fc400078e0214 */
[----:B------:R-:W-:Y:S02]  /*4140*/  IMAD R24, R24, R32, R23 ;  /* 0x0000002018187224 */ /* 0x000fe400078e0217 */
[----:B------:R-:W-:Y:S02]  /*4150*/  IMAD R5, R4, R22, R11 ;  /* 0x0000001604057224 */ /* 0x000fe400078e020b */
[----:B------:R-:W-:-:S03]  /*4160*/  IMAD.MOV.U32 R10, RZ, RZ, 0x1 ;  /* 0x00000001ff0a7424 */ /* 0x000fc600078e00ff */
[----:B------:R-:W-:Y:S02]  /*4170*/  SEL R16, R5, R24, !P3 ;  /* 0x0000001805107207 */ /* 0x000fe40005800000 */
[----:B------:R-:W-:Y:S02]  /*4180*/  PRMT R4, R10, 0x7610, R4 ;  /* 0x000076100a047816 */ /* 0x000fe40000000004 */
[----:B------:R-:W-:-:S07]  /*4190*/  SEL R24, R24, R5, !P3 ;  /* 0x0000000518187207 */ /* 0x000fce0005800000 */
.L_x_73:
[----:B------:R-:W-:Y:S01]  /*41a0*/  LOP3.LUT P0, RZ, R4, 0xff, RZ, 0xc0, !PT ;  /* 0x000000ff04ff7812 */ /* 0x000fe2000780c0ff */
[----:B---34-:R-:W-:-:S12]  /*41b0*/  IMAD.MOV.U32 R15, RZ, RZ, R24 ;  /* 0x000000ffff0f7224 */ /* 0x018fd800078e0018 */
[----:B------:R-:W-:Y:S05]  /*41c0*/  @P0 BRA `(.L_x_76) ;  /* 0xffffffd000500947 */ /* 0x000fea000383ffff */
[----:B------:R-:W-:Y:S05]  /*41d0*/  EXIT ;  /* 0x000000000000794d */ /* 0x000fea0003800000 */
.L_x_8:
[----:B0-----:R-:W-:Y:S01]  /*41e0*/  ULDC.64 UR4, c[0x0][0x650] ;  /* 0x0001940000047ab9 */ /* 0x001fe20000000a00 */
        /* <DEDUP_REMOVED lines=25> */
.L_x_78:
[----:B------:R-:W0:Y:S01]  /*4380*/  LDC.64 R30, c[0x0][0x640] ;  /* 0x00019000ff1e7b82 */ /* 0x000e220000000a00 */
[-CC-:B------:R-:W-:Y:S01]  /*4390*/  SHF.R.U64 R21, R16, R22.reuse, R17.reuse ;  /* 0x0000001610157219 */ /* 0x180fe20000001211 */
[----:B------:R-:W-:Y:S01]  /*43a0*/  IMAD.MOV.U32 R27, RZ, RZ, 0x1 ;  /* 0x00000001ff1b7424 */ /* 0x000fe200078e00ff */
[----:B------:R-:W-:Y:S02]  /*43b0*/  SHF.R.U32.HI R3, RZ, R22, R17 ;  /* 0x00000016ff037219 */ /* 0x000fe40000011611 */
[----:B------:R-:W-:-:S03]  /*43c0*/  IADD3 R7, P0, RZ, -R21, RZ ;  /* 0x80000015ff077210 */ /* 0x000fc60007f1e0ff */
[----:B------:R-:W1:Y:S02]  /*43d0*/  LDC R16, c[0x0][0x618] ;  /* 0x00018600ff107b82 */ /* 0x000e640000000800 */
[----:B------:R-:W-:Y:S02]  /*43e0*/  IMAD.X R3, RZ, RZ, ~R3, P0 ;  /* 0x000000ffff037224 */ /* 0x000fe400000e0e03 */
[----:B------:R-:W-:-:S04]  /*43f0*/  IMAD.WIDE.U32 R12, R7, R24, R8 ;  /* 0x00000018070c7225 */ /* 0x000fc800078e0008 */
[----:B------:R-:W2:Y:S01]  /*4400*/  LDC R26, c[0x0][0x608] ;  /* 0x00018200ff1a7b82 */ /* 0x000ea20000000800 */
[----:B------:R-:W-:-:S04]  /*4410*/  IMAD R14, R3, R24, RZ ;  /* 0x00000018030e7224 */ /* 0x000fc800078e02ff */
[----:B------:R-:W-:Y:S02]  /*4420*/  IMAD R3, R7, R25, R14 ;  /* 0x0000001907037224 */ /* 0x000fe400078e020e */
[----:B------:R-:W-:Y:S01]  /*4430*/  IMAD.MOV.U32 R7, RZ, RZ, -0x1 ;  /* 0xffffffffff077424 */ /* 0x000fe200078e00ff */
[----:B------:R-:W3:Y:S01]  /*4440*/  LDC R28, c[0x0][0x658] ;  /* 0x00019600ff1c7b82 */ /* 0x000ee20000000800 */
[----:B------:R-:W-:Y:S01]  /*4450*/  IMAD.IADD R3, R13, 0x1, R3 ;  /* 0x000000010d037824 */ /* 0x000fe200078e0203 */
[----:B0-----:R-:W-:-:S04]  /*4460*/  ISETP.NE.U32.AND P0, PT, R30, RZ, PT ;  /* 0x000000ff1e00720c */ /* 0x001fc80003f05070 */
        /* <DEDUP_REMOVED lines=25> */
.L_x_79:
[----:B-1----:R-:W-:Y:S01]  /*4600*/  SHF.R.U64 R12, R12, R23, R13 ;  /* 0x000000170c0c7219 */ /* 0x002fe2000000120d */
[----:B0-----:R-:W-:Y:S01]  /*4610*/  VIADD R13, R19, 0xffffffff ;  /* 0xffffffff130d7836 */ /* 0x001fe20000000000 */
[----:B------:R-:W-:Y:S01]  /*4620*/  SHF.L.U32 R5, R27, R28, RZ ;  /* 0x0000001c1b057219 */ /* 0x000fe200000006ff */
[----:B------:R-:W-:Y:S01]  /*4630*/  @P3 IMAD R10, R11, R20, R4 ;  /* 0x000000140b0a3224 */ /* 0x000fe200078e0204 */
[----:B------:R-:W-:Y:S01]  /*4640*/  LOP3.LUT R3, R22, R29, RZ, 0xc0, !PT ;  /* 0x0000001d16037212 */ /* 0x000fe200078ec0ff */
[----:B------:R-:W-:Y:S01]  /*4650*/  IMAD.MOV R7, RZ, RZ, -R12 ;  /* 0x000000ffff077224 */ /* 0x000fe200078e0a0c */
[----:B------:R-:W-:Y:S01]  /*4660*/  LOP3.LUT R18, R18, R13, RZ, 0xc0, !PT ;  /* 0x0000000d12127212 */ /* 0x000fe200078ec0ff */
[----:B------:R-:W-:Y:S02]  /*4670*/  IMAD.MOV.U32 R4, RZ, RZ, 0x1 ;  /* 0x00000001ff047424 */ /* 0x000fe400078e00ff */
[----:B------:R-:W-:Y:S02]  /*4680*/  IMAD R5, R5, R12, R3 ;  /* 0x0000000c05057224 */ /* 0x000fe400078e0203 */
[----:B--2---:R-:W-:-:S02]  /*4690*/  IMAD R3, R7, R25, R24 ;  /* 0x0000001907037224 */ /* 0x004fc400078e0218 */
[----:B---3--:R-:W-:Y:S02]  /*46a0*/  IMAD R10, R5, R32, R10 ;  /* 0x00000020050a7224 */ /* 0x008fe400078e020a */
[----:B------:R-:W-:Y:S01]  /*46b0*/  IMAD R19, R3, R19, R18 ;  /* 0x0000001303137224 */ /* 0x000fe200078e0212 */
[----:B------:R-:W-:Y:S01]  /*46c0*/  PRMT R3, R4, 0x7610, R3 ;  /* 0x0000761004037816 */ /* 0x000fe20000000003 */
[----:B------:R-:W-:-:S03]  /*46d0*/  IMAD.MOV.U32 R17, RZ, RZ, R21 ;  /* 0x000000ffff117224 */ /* 0x000fc600078e0015 */
[----:B------:R-:W-:Y:S02]  /*46e0*/  SEL R18, R19, R10, !P3 ;  /* 0x0000000a13127207 */ /* 0x000fe40005800000 */
[----:B------:R-:W-:-:S07]  /*46f0*/  SEL R19, R10, R19, !P3 ;  /* 0x000000130a137207 */ /* 0x000fce0005800000 */
.L_x_77:
[----:B------:R-:W-:-:S08]  /*4700*/  NOP ;  /* 0x0000000000007918 */ /* 0x000fd00000000000 */
[----:B------:R-:W0:-:S00]  /*4710*/  USETMAXREG.DEALLOC.CTAPOOL 0x28 ;  /* 0x00000028000079c8 */ /* 0x000e0000080e0500 */
[----:B0-----:R-:W-:-:S13]  /*4720*/  ISETP.NE.AND P0, PT, R2, RZ, PT ;  /* 0x000000ff0200720c */ /* 0x001fda0003f05270 */
[----:B------:R-:W-:Y:S05]  /*4730*/  @P0 EXIT ;  /* 0x000000000000094d */ /* 0x000fea0003800000 */
[----:B------:R-:W-:Y:S01]  /*4740*/  LOP3.LUT P0, RZ, R3, 0xff, RZ, 0xc0, !PT ;  /* 0x000000ff03ff7812 */ /* 0x000fe2000780c0ff */
[----:B------:R-:W-:Y:S02]  /*4750*/  IMAD.MOV.U32 R7, RZ, RZ, 0x1 ;  /* 0x00000001ff077424 */ /* 0x000fe400078e00ff */
[----:B------:R-:W-:-:S10]  /*4760*/  IMAD.MOV.U32 R15, RZ, RZ, RZ ;  /* 0x000000ffff0f7224 */ /* 0x000fd400078e00ff */
[----:B------:R-:W-:Y:S05]  /*4770*/  @!P0 BRA `(.L_x_80) ;  /* 0x0000000c00488947 */ /* 0x000fea0003800000 */
[----:B------:R-:W0:Y:S01]  /*4780*/  LDC R2, c[0x0][0x28c] ;  /* 0x0000a300ff027b82 */ /* 0x000e220000000800 */
[----:B------:R-:W1:Y:S01]  /*4790*/  S2R R12, SR_CgaCtaId ;  /* 0x00000000000c7919 */ /* 0x000e620000008800 */
[----:B------:R-:W-:Y:S01]  /*47a0*/  ULDC UR5, c[0x0][0x658] ;  /* 0x0001960000057ab9 */ /* 0x000fe20000000800 */
[----:B------:R-:W-:Y:S01]  /*47b0*/  UMOV UR7, 0xffffffff ;  /* 0xffffffff00077882 */ /* 0x000fe20000000000 */
[----:B------:R-:W-:Y:S01]  /*47c0*/  ULDC UR6, c[0x0][0xc] ;  /* 0x0000030000067ab9 */ /* 0x000fe20000000800 */
[----:B------:R-:W-:Y:S01]  /*47d0*/  USHF.L.U32 UR8, UR7, UR5, URZ ;  /* 0x0000000507087299 */ /* 0x000fe2000800063f */
[----:B------:R-:W-:Y:S01]  /*47e0*/  BSSY B0, `(.L_x_80) ;  /* 0x00000cb000007945 */ /* 0x000fe20003800000 */
[----:B------:R-:W-:Y:S01]  /*47f0*/  UMOV UR9, 0x1 ;  /* 0x0000000100097882 */ /* 0x000fe20000000000 */
[----:B------:R-:W-:Y:S01]  /*4800*/  ULDC UR7, c[0x0][0x10] ;  /* 0x0000040000077ab9 */ /* 0x000fe20000000800 */
[----:B------:R-:W-:Y:S01]  /*4810*/  USHF.L.U32 UR18, UR9, UR5, URZ ;  /* 0x0000000509127299 */ /* 0x000fe2000800063f */
[----:B------:R-:W-:Y:S01]  /*4820*/  IMAD.MOV.U32 R16, RZ, RZ, 0x1 ;  /* 0x00000001ff107424 */ /* 0x000fe200078e00ff */
[----:B------:R-:W-:Y:S01]  /*4830*/  UIMAD.WIDE.U32 UR6, UR6, UR7, URZ ;  /* 0x00000007060672a5 */ /* 0x000fe2000f8e003f */
[----:B------:R-:W-:Y:S01]  /*4840*/  LOP3.LUT R14, R6, 0x2, RZ, 0xfc, !PT ;  /* 0x00000002060e7812 */ /* 0x000fe200078efcff */
[----:B------:R-:W-:Y:S01]  /*4850*/  ULDC UR5, c[0x0][0x14] ;  /* 0x0000050000057ab9 */ /* 0x000fe20000000800 */
[----:B------:R-:W-:Y:S01]  /*4860*/  IMAD.MOV.U32 R7, RZ, RZ, 0x1 ;  /* 0x00000001ff077424 */ /* 0x000fe200078e00ff */
[----:B------:R-:W-:Y:S01]  /*4870*/  UIMAD.WIDE.U32 UR20, UR6, UR5, URZ ;  /* 0x00000005061472a5 */ /* 0x000fe2000f8e003f */
[----:B------:R-:W-:Y:S01]  /*4880*/  IMAD.MOV.U32 R15, RZ, RZ, RZ ;  /* 0x000000ffff0f7224 */ /* 0x000fe200078e00ff */
[----:B------:R-:W-:Y:S01]  /*4890*/  UIMAD UR13, UR7, UR5, URZ ;  /* 0x00000005070d72a4 */ /* 0x000fe2000f8e023f */
[----:B------:R-:W-:Y:S01]  /*48a0*/  ULDC UR4, c[0x0][0x600] ;  /* 0x0001800000047ab9 */ /* 0x000fe20000000800 */
[----:B------:R-:W-:-:S02]  /*48b0*/  ULOP3.LUT UR17, URZ, UR8, URZ, 0x33, !UPT ;  /* 0x000000083f117292 */ /* 0x000fc4000f8e333f */
[----:B------:R-:W-:Y:S01]  /*48c0*/  UIADD3 UR4, UR4, -0x1, URZ ;  /* 0xffffffff04047890 */ /* 0x000fe2000fffe03f */
[----:B0-----:R-:W-:Y:S01]  /*48d0*/  VIADD R2, R2, 0x3f ;  /* 0x0000003f02027836 */ /* 0x001fe20000000000 */
[----:B------:R-:W-:Y:S01]  /*48e0*/  UIADD3 UR13, UR21, UR13, URZ ;  /* 0x0000000d150d7290 */ /* 0x000fe2000fffe03f */
[----:B------:R-:W-:-:S03]  /*48f0*/  ULDC.64 UR22, c[0x0][0x198] ;  /* 0x0000660000167ab9 */ /* 0x000fc60000000a00 */
[----:B------:R-:W-:-:S04]  /*4900*/  SHF.R.S32.HI R3, RZ, 0x1f, R2 ;  /* 0x0000001fff037819 */ /* 0x000fc80000011402 */
[----:B------:R-:W-:Y:S01]  /*4910*/  LEA.HI R3, R3, R2, RZ, 0x6 ;  /* 0x0000000203037211 */ /* 0x000fe200078f30ff */
[C---:B-1----:R-:W-:Y:S02]  /*4920*/  IMAD.SHL.U32 R11, R12.reuse, 0x8, RZ ;  /* 0x000000080c0b7824 */ /* 0x042fe400078e00ff */
[----:B------:R-:W-:Y:S01]  /*4930*/  IMAD.SHL.U32 R12, R12, 0x200, RZ ;  /* 0x000002000c0c7824 */ /* 0x000fe200078e00ff */
[----:B------:R-:W-:Y:S02]  /*4940*/  SHF.R.S32.HI R10, RZ, 0x6, R3 ;  /* 0x00000006ff0a7819 */ /* 0x000fe40000011403 */
[----:B------:R-:W-:Y:S02]  /*4950*/  LOP3.LUT R11, R11, 0x8, RZ, 0xc0, !PT ;  /* 0x000000080b0b7812 */ /* 0x000fe400078ec0ff */
[----:B------:R-:W-:Y:S01]  /*4960*/  LOP3.LUT R12, R12, 0x200, RZ, 0xc0, !PT ;  /* 0x000002000c0c7812 */ /* 0x000fe200078ec0ff */
[----:B------:R-:W-:-:S07]  /*4970*/  VIADD R13, R10, 0x1 ;  /* 0x000000010a0d7836 */ /* 0x000fce0000000000 */
.L_x_91:
[----:B------:R-:W-:-:S03]  /*4980*/  UMOV UR5, 0xffffffff ;  /* 0xffffffff00057882 */ /* 0x000fc60000000000 */
[----:B------:R-:W-:Y:S05]  /*4990*/  BRA.DIV UR5, `(.L_x_81) ;  /* 0x0000001205f47947 */ /* 0x000fea000b800000 */
[----:B------:R-:W-:-:S13]  /*49a0*/  ELECT P0, URZ, PT ;  /* 0x00000000003f782f */ /* 0x000fda0003800000 */
.L_x_111:
[----:B------:R-:W0:Y:S01]  /*49b0*/  LDC R2, c[0x0][0x28c] ;  /* 0x0000a300ff027b82 */ /* 0x000e220000000800 */
[----:B------:R-:W-:Y:S01]  /*49c0*/  BSSY B1, `(.L_x_82) ;  /* 0x0000038000017945 */ /* 0x000fe20003800000 */
[----:B0-----:R-:W-:-:S13]  /*49d0*/  ISETP.LT.OR P0, PT, R2, 0x1, !P0 ;  /* 0x000000010200780c */ /* 0x001fda0004701670 */
[----:B------:R-:W-:Y:S05]  /*49e0*/  @P0 BRA `(.L_x_83) ;  /* 0x0000000000d40947 */ /* 0x000fea0003800000 */
[----:B------:R-:W-:Y:S02]  /*49f0*/  IMAD R20, R18, 0x10, R11 ;  /* 0x0000001012147824 */ /* 0x000fe400078e020b */
[----:B------:R-:W-:Y:S02]  /*4a00*/  IMAD.SHL.U32 R19, R19, 0x100, RZ ;  /* 0x0000010013137824 */ /* 0x000fe400078e00ff */
[----:B------:R-:W-:Y:S02]  /*4a10*/  IMAD.MOV.U32 R23, RZ, RZ, RZ ;  /* 0x000000ffff177224 */ /* 0x000fe400078e00ff */
[----:B------:R-:W-:Y:S02]  /*4a20*/  IMAD.MOV.U32 R2, RZ, RZ, R13 ;  /* 0x000000ffff027224 */ /* 0x000fe400078e000d */
[----:B------:R-:W-:Y:S02]  /*4a30*/  IMAD.MOV.U32 R3, RZ, RZ, R7 ;  /* 0x000000ffff037224 */ /* 0x000fe400078e0007 */
[----:B------:R-:W-:-:S07]  /*4a40*/  IMAD.MOV.U32 R5, RZ, RZ, R15 ;  /* 0x000000ffff057224 */ /* 0x000fce00078e000f */
.L_x_86:
[----:B------:R-:W0:Y:S01]  /*4a50*/  S2R R21, SR_CgaCtaId ;  /* 0x0000000000157919 */ /* 0x000e220000008800 */
[----:B------:R-:W-:Y:S02]  /*4a60*/  MOV R4, 0x400 ;  /* 0x0000040000047802 */ /* 0x000fe40000000f00 */
[----:B------:R-:W-:-:S13]  /*4a70*/  LOP3.LUT P1, RZ, R0, 0x7f, RZ, 0xc0, !PT ;  /* 0x0000007f00ff7812 */ /* 0x000fda000782c0ff */
[----:B------:R-:W1:Y:S01]  /*4a80*/  @!P1 LDC R18, c[0x0][0x500] ;  /* 0x00014000ff129b82 */ /* 0x000e620000000800 */
[----:B0-----:R-:W-:Y:S02]  /*4a90*/  LEA R22, R21, R4, 0x18 ;  /* 0x0000000415167211 */ /* 0x001fe400078ec0ff */
[----:B------:R-:W-:-:S03]  /*4aa0*/  SHF.L.U32 R4, R3, 0x1f, RZ ;  /* 0x0000001f03047819 */ /* 0x000fc600000006ff */
[----:B------:R-:W-:-:S04]  /*4ab0*/  IMAD R21, R5, 0x8, R22 ;  /* 0x0000000805157824 */ /* 0x000fc800078e0216 */
[----:B------:R-:W0:Y:S02]  /*4ac0*/  SYNCS.PHASECHK.TRANS64.TRYWAIT P0, [R21+URZ+0x68], R4 ;  /* 0x00006804150075a7 */ /* 0x000e24000800017f */
[----:B01----:R-:W-:Y:S05]  /*4ad0*/  @!P0 BRA `(.L_x_84) ;  /* 0x0000001000c48947 */ /* 0x003fea0003800000 */
.L_x_112:
[----:B0-----:R-:W-:Y:S01]  /*4ae0*/  PRMT R4, R14, 0x9910, RZ ;  /* 0x000099100e047816 */ /* 0x001fe200000000ff */
[----:B------:R0:W-:Y:S03]  /*4af0*/  @!P1 SYNCS.ARRIVE.TRANS64 RZ, [R21+URZ], R18 ;  /* 0x0000001215ff99a7 */ /* 0x0001e6000800003f */
[----:B------:R-:W-:-:S13]  /*4b00*/  ISETP.NE.AND P0, PT, R4, 0x2, PT ;  /* 0x000000020400780c */ /* 0x000fda0003f05270 */
[----:B0-----:R-:W-:Y:S05]  /*4b10*/  @P0 BRA `(.L_x_85) ;  /* 0x0000000000040947 */ /* 0x001fea0003800000 */
[----:B------:R-:W-:Y:S01]  /*4b20*/  BPT.TRAP 0x1 ;  /* 0x000000040000795c */ /* 0x000fe20000300000 */
.L_x_85:
[----:B------:R-:W-:Y:S01]  /*4b30*/  R2UR UR16, R22 ;  /* 0x00000000161072ca */ /* 0x000fe200000e0000 */
[----:B------:R-:W-:Y:S01]  /*4b40*/  IMAD R22, R5, 0x4000, R22 ;  /* 0x0000400005167824 */ /* 0x000fe200078e0216 */
[----:B------:R-:W-:Y:S01]  /*4b50*/  R2UR UR9, R21 ;  /* 0x00000000150972ca */ /* 0x000fe200000e0000 */
[----:B------:R-:W-:Y:S01]  /*4b60*/  IMAD R4, R5, 0x400, R12 ;  /* 0x0000040005047824 */ /* 0x000fe200078e020c */
[----:B------:R-:W-:Y:S01]  /*4b70*/  UIADD3 UR6, UP0, UR22, 0xf0, URZ ;  /* 0x000000f016067890 */ /* 0x000fe2000ff1e03f */
[----:B------:R-:W-:Y:S01]  /*4b80*/  VIADD R2, R2, 0xffffffff ;  /* 0xffffffff02027836 */ /* 0x000fe20000000000 */
[----:B------:R-:W-:Y:S01]  /*4b90*/  R2UR UR5, R22 ;  /* 0x00000000160572ca */ /* 0x000fe200000e0000 */
[----:B------:R-:W-:Y:S01]  /*4ba0*/  UIADD3 UR24, UP1, UR22, 0x1f0, URZ ;  /* 0x000001f016187890 */ /* 0x000fe2000ff3e03f */
[----:B------:R-:W-:Y:S01]  /*4bb0*/  R2UR UR8, R4 ;  /* 0x00000000040872ca */ /* 0x000fe200000e0000 */
[----:B------:R-:W-:Y:S01]  /*4bc0*/  UIADD3.X UR7, URZ, UR23, URZ, UP0, !UPT ;  /* 0x000000173f077290 */ /* 0x000fe200087fe43f */
[----:B------:R-:W-:Y:S01]  /*4bd0*/  R2UR UR11, R19 ;  /* 0x00000000130b72ca */ /* 0x000fe200000e0000 */
[----:B------:R-:W-:Y:S01]  /*4be0*/  VIADD R5, R5, 0x1 ;  /* 0x0000000105057836 */ /* 0x000fe20000000000 */
[----:B------:R-:W-:Y:S01]  /*4bf0*/  R2UR UR10, R23 ;  /* 0x00000000170a72ca */ /* 0x000fe200000e0000 */
[----:B------:R-:W-:Y:S01]  /*4c00*/  UIADD3.X UR25, URZ, UR23, URZ, UP1, !UPT ;  /* 0x000000173f197290 */ /* 0x000fe20008ffe43f */
[----:B------:R-:W-:Y:S01]  /*4c10*/  R2UR UR12, R17 ;  /* 0x00000000110c72ca */ /* 0x000fe200000e0000 */
[----:B------:R-:W-:Y:S01]  /*4c20*/  UMOV UR14, 0x0 ;  /* 0x00000000000e7882 */ /* 0x000fe20000000000 */
[----:B------:R-:W-:Y:S01]  /*4c30*/  R2UR UR19, R20 ;  /* 0x00000000141372ca */ /* 0x000fe200000e0000 */
[----:B------:R-:W-:Y:S01]  /*4c40*/  UMOV UR15, 0x10000000 ;  /* 0x10000000000f7882 */ /* 0x000fe20000000000 */
[----:B------:R-:W-:Y:S01]  /*4c50*/  ISETP.GT.AND P1, PT, R2, 0x1, PT ;  /* 0x000000010200780c */ /* 0x000fe20003f24270 */
[----:B------:R-:W-:Y:S01]  /*4c60*/  UIADD3 UR5, UR5, 0x180, URZ ;  /* 0x0000018005057890 */ /* 0x000fe2000fffe03f */
[----:B------:R-:W-:Y:S01]  /*4c70*/  ISETP.NE.AND P0, PT, R5, 0xd, PT ;  /* 0x0000000d0500780c */ /* 0x000fe20003f05270 */
[----:B------:R-:W-:Y:S01]  /*4c80*/  UIADD3 UR16, UR16, 0x34180, UR8 ;  /* 0x0003418010107890 */ /* 0x000fe2000fffe008 */
[----:B------:R-:W-:Y:S01]  /*4c90*/  VIADD R23, R23, 0x40 ;  /* 0x0000004017177836 */ /* 0x000fe20000000000 */
[----:B------:R-:W-:Y:S01]  /*4ca0*/  UMOV UR26, 0x30000 ;  /* 0x00030000001a7882 */ /* 0x000fe20000000000 */
[----:B------:R-:W-:-:S02]  /*4cb0*/  SEL R4, RZ, 0x1, P0 ;  /* 0x00000001ff047807 */ /* 0x000fc40000000000 */
[----:B------:R-:W-:Y:S01]  /*4cc0*/  UMOV UR8, UR5 ;  /* 0x0000000500087c82 */ /* 0x000fe20008000000 */
[----:B------:R-:W-:Y:S01]  /*4cd0*/  SEL R5, R5, RZ, P0 ;  /* 0x000000ff05057207 */ /* 0x000fe20000000000 */
[----:B------:R0:W-:Y:S01]  /*4ce0*/  UTMALDG.3D [UR8], [UR6], desc[UR14] ;  /* 0x00000e08060075b4 */ /* 0x0001e20008011000 */
[----:B------:R-:W-:Y:S01]  /*4cf0*/  LOP3.LUT R3, R3, R4, RZ, 0x3c, !PT ;  /* 0x0000000403037212 */ /* 0x000fe200078e3cff */
[----:B0-----:R-:W-:Y:S01]  /*4d00*/  UMOV UR11, UR19 ;  /* 0x00000013000b7c82 */ /* 0x001fe20008000000 */
[----:B------:R-:W-:Y:S02]  /*4d10*/  UMOV UR8, UR16 ;  /* 0x0000001000087c82 */ /* 0x000fe40008000000 */
[----:B------:R0:W-:Y:S02]  /*4d20*/  UTMALDG.3D.MULTICAST [UR8], [UR24], UR26, desc[UR14] ;  /* 0x00000e08180073b4 */ /* 0x0001e4000801181a */
[----:B0-----:R-:W-:Y:S05]  /*4d30*/  @P1 BRA `(.L_x_86) ;  /* 0xfffffffc00441947 */ /* 0x001fea000383ffff */
.L_x_83:
[----:B------:R-:W-:Y:S05]  /*4d40*/  BSYNC B1 ;  /* 0x0000000000017941 */ /* 0x000fea0003800000 */
.L_x_82:
[----:B------:R-:W-:Y:S01]  /*4d50*/  LOP3.LUT P1, RZ, R16, 0xff, RZ, 0xc0, !PT ;  /* 0x000000ff10ff7812 */ /* 0x000fe2000782c0ff */
[C---:B------:R-:W-:Y:S01]  /*4d60*/  IMAD.IADD R15, R10.reuse, 0x1, R15 ;  /* 0x000000010a0f7824 */ /* 0x040fe200078e020f */
[----:B------:R-:W-:Y:S01]  /*4d70*/  ULDC.64 UR6, c[0x0][0x650] ;  /* 0x0001940000067ab9 */ /* 0x000fe20000000a00 */
[C---:B------:R-:W-:Y:S01]  /*4d80*/  ISETP.GE.U32.AND P2, PT, R10.reuse, 0xd, PT ;  /* 0x0000000d0a00780c */ /* 0x040fe20003f46070 */
[----:B------:R-:W-:Y:S01]  /*4d90*/  BSSY B1, `(.L_x_87) ;  /* 0x000006d000017945 */ /* 0x000fe20003800000 */
[----:B------:R-:W-:Y:S01]  /*4da0*/  IMAD.MOV.U32 R19, RZ, RZ, -0x1 ;  /* 0xffffffffff137424 */ /* 0x000fe200078e00ff */
[----:B------:R-:W-:Y:S01]  /*4db0*/  ISETP.GT.U32.AND P0, PT, R15, 0xc, PT ;  /* 0x0000000c0f00780c */ /* 0x000fe20003f04070 */
[----:B------:R-:W-:Y:S01]  /*4dc0*/  IMAD.MOV.U32 R18, RZ, RZ, -0x1 ;  /* 0xffffffffff127424 */ /* 0x000fe200078e00ff */
[----:B------:R-:W-:Y:S01]  /*4dd0*/  PRMT R16, RZ, 0x7610, R16 ;  /* 0x00007610ff107816 */ /* 0x000fe20000000010 */
[----:B------:R-:W-:Y:S01]  /*4de0*/  IMAD.MOV.U32 R17, RZ, RZ, -0x1 ;  /* 0xffffffffff117424 */ /* 0x000fe200078e00ff */
[----:B------:R-:W-:-:S03]  /*4df0*/  ISETP.LT.U32.AND P0, PT, R10, 0xd, P0 ;  /* 0x0000000d0a00780c */ /* 0x000fc60000701070 */
[----:B------:R-:W0:Y:S01]  /*4e00*/  @P1 S2R R3, SR_CgaCtaId ;  /* 0x0000000000031919 */ /* 0x000e220000008800 */
[----:B------:R-:W-:-:S04]  /*4e10*/  @P1 MOV R2, 0x400 ;  /* 0x0000040000021802 */ /* 0x000fc80000000f00 */
[----:B0-----:R-:W-:Y:S01]  /*4e20*/  @P1 LEA R4, R3, R2, 0x18 ;  /* 0x0000000203041211 */ /* 0x001fe200078ec0ff */
[----:B------:R-:W-:Y:S01]  /*4e30*/  IMAD.WIDE.U32 R2, R15, 0x4ec4ec4f, RZ ;  /* 0x4ec4ec4f0f027825 */ /* 0x000fe200078e00ff */
[----:B------:R-:W-:Y:S02]  /*4e40*/  SEL R2, RZ, 0x1, !P0 ;  /* 0x00000001ff027807 */ /* 0x000fe40004000000 */
[----:B------:R0:W-:Y:S01]  /*4e50*/  @P1 SYNCS.ARRIVE.TRANS64.A1T0 RZ, [R4+URZ+0xe8], RZ ;  /* 0x0000e8ff04ff19a7 */ /* 0x0001e2000810003f */
[----:B------:R-:W-:Y:S02]  /*4e60*/  IADD3 R8, P1, R8, UR20, RZ ;  /* 0x0000001408087c10 */ /* 0x000fe4000ff3e0ff */
[----:B------:R-:W-:Y:S02]  /*4e70*/  LOP3.LUT R7, R7, R2, RZ, 0x3c, !PT ;  /* 0x0000000207077212 */ /* 0x000fe400078e3cff */
[----:B------:R-:W-:Y:S02]  /*4e80*/  IADD3.X R9, R9, UR13, RZ, P1, !PT ;  /* 0x0000000d09097c10 */ /* 0x000fe40008ffe4ff */
[----:B------:R-:W-:-:S02]  /*4e90*/  ISETP.GE.U32.AND P0, PT, R8, UR6, PT ;  /* 0x0000000608007c0c */ /* 0x000fc4000bf06070 */
[----:B0-----:R-:W-:Y:S02]  /*4ea0*/  SHF.R.U32.HI R4, RZ, 0x2, R3 ;  /* 0x00000002ff047819 */ /* 0x001fe40000011603 */
[----:B------:R-:W-:Y:S02]  /*4eb0*/  ISETP.GE.U32.AND.EX P0, PT, R9, UR7, PT, P0 ;  /* 0x0000000709007c0c */ /* 0x000fe4000bf06100 */
[----:B------:R-:W-:Y:S01]  /*4ec0*/  @P2 LOP3.LUT R7, R7, 0x1, R4, 0x78, !PT ;  /* 0x0000000107072812 */ /* 0x000fe200078e7804 */
[----:B------:R-:W-:Y:S01]  /*4ed0*/  IMAD R15, R4, -0xd, R15 ;  /* 0xfffffff3040f7824 */ /* 0x000fe200078e020f */
[----:B------:R-:W-:-:S09]  /*4ee0*/  PRMT R2, RZ, 0x7610, R2 ;  /* 0x00007610ff027816 */ /* 0x000fd20000000002 */
[----:B------:R-:W-:Y:S05]  /*4ef0*/  @P0 BRA `(.L_x_88) ;  /* 0x0000000400580947 */ /* 0x000fea0003800000 */
[----:B------:R-:W0:Y:S01]  /*4f00*/  S2R R18, SR_CTAID.X ;  /* 0x0000000000127919 */ /* 0x000e220000002500 */
[----:B------:R-:W-:Y:S01]  /*4f10*/  ULDC.64 UR6, c[0x0][0x628] ;  /* 0x00018a0000067ab9 */ /* 0x000fe20000000a00 */
[----:B------:R-:W-:Y:S01]  /*4f20*/  ULDC UR8, c[0x0][0x630] ;  /* 0x00018c0000087ab9 */ /* 0x000fe20000000800 */
[----:B------:R-:W-:Y:S01]  /*4f30*/  ISETP.NE.U32.AND P0, PT, RZ, UR6, PT ;  /* 0x00000006ff007c0c */ /* 0x000fe2000bf05070 */
[----:B------:R-:W1:Y:S01]  /*4f40*/  S2R R19, SR_CTAID.Y ;  /* 0x0000000000137919 */ /* 0x000e620000002600 */
[----:B------:R-:W-:Y:S01]  /*4f50*/  ULDC UR9, c[0x0][0x150] ;  /* 0x0000540000097ab9 */ /* 0x000fe20000000800 */
[----:B------:R-:W-:Y:S01]  /*4f60*/  IMAD.MOV.U32 R2, RZ, RZ, R8 ;  /* 0x000000ffff027224 */ /* 0x000fe200078e0008 */
[----:B------:R-:W-:Y:S01]  /*4f70*/  ISETP.NE.AND.EX P0, PT, RZ, UR7, PT, P0 ;  /* 0x00000007ff007c0c */ /* 0x000fe2000bf05300 */
[----:B------:R-:W-:Y:S01]  /*4f80*/  IMAD.MOV.U32 R3, RZ, RZ, R9 ;  /* 0x000000ffff037224 */ /* 0x000fe200078e0009 */
[----:B0-----:R-:W-:-:S11]  /*4f90*/  I2FP.F32.U32 R20, R18 ;  /* 0x0000001200147245 */ /* 0x001fd60000201000 */
[----:B------:R-:W-:Y:S05]  /*4fa0*/  @!P0 BRA `(.L_x_89) ;  /* 0x0000000000288947 */ /* 0x000fea0003800000 */
[----:B------:R-:W-:Y:S02]  /*4fb0*/  ULDC UR5, c[0x0][0x634] ;  /* 0x00018d0000057ab9 */ /* 0x000fe40000000800 */
[----:B------:R-:W-:-:S05]  /*4fc0*/  IADD3 R3, P0, R8, UR5, RZ ;  /* 0x0000000508037c10 */ /* 0x000fca000ff1e0ff */
[----:B------:R-:W-:-:S04]  /*4fd0*/  IMAD.X R17, RZ, RZ, R9, P0 ;  /* 0x000000ffff117224 */ /* 0x000fc800000e0609 */
[----:B------:R-:W-:-:S04]  /*4fe0*/  IMAD.WIDE.U32 R4, R17, UR6, RZ ;  /* 0x0000000611047c25 */ /* 0x000fc8000f8e00ff */
[----:B------:R-:W-:-:S04]  /*4ff0*/  IMAD.WIDE.U32 R4, P0, R3, UR7, R4 ;  /* 0x0000000703047c25 */ /* 0x000fc8000f800004 */
[----:B------:R-:W-:-:S04]  /*5000*/  IMAD.WIDE.U32 R2, R3, UR6, RZ ;  /* 0x0000000603027c25 */ /* 0x000fc8000f8e00ff */
[----:B------:R-:W-:Y:S01]  /*5010*/  IMAD.MOV.U32 R2, RZ, RZ, R5 ;  /* 0x000000ffff027224 */ /* 0x000fe200078e0005 */
[----:B------:R-:W-:Y:S01]  /*5020*/  IADD3 RZ, P1, R3, R4, RZ ;  /* 0x0000000403ff7210 */ /* 0x000fe20007f3e0ff */
[----:B------:R-:W-:-:S04]  /*5030*/  IMAD.X R3, RZ, RZ, RZ, P0 ;  /* 0x000000ffff037224 */ /* 0x000fc800000e06ff */
[----:B------:R-:W-:-:S08]  /*5040*/  IMAD.WIDE.U32.X R2, R17, UR7, R2, P1 ;  /* 0x0000000711027c25 */ /* 0x000fd000088e0402 */
.L_x_89:
[--C-:B------:R-:W-:Y:S01]  /*5050*/  SHF.R.U64 R17, R2, UR8, R3.reuse ;  /* 0x0000000802117c19 */ /* 0x100fe20008001203 */
[----:B------:R-:W-:Y:S01]  /*5060*/  FMUL R20, R20, UR9 ;  /* 0x0000000914147c20 */ /* 0x000fe20008400000 */
[----:B------:R-:W-:Y:S01]  /*5070*/  SHF.R.U32.HI R2, RZ, UR8, R3 ;  /* 0x00000008ff027c19 */ /* 0x000fe20008011603 */
[----:B------:R-:W0:Y:S01]  /*5080*/  LDC R23, c[0x0][0x144] ;  /* 0x00005100ff177b82 */ /* 0x000e220000000800 */
[----:B------:R-:W-:Y:S01]  /*5090*/  IADD3 R21, P0, RZ, -R17, RZ ;  /* 0x80000011ff157210 */ /* 0x000fe20007f1e0ff */
[----:B------:R-:W-:Y:S01]  /*50a0*/  ULDC UR5, c[0x0][0x154] ;  /* 0x0000550000057ab9 */ /* 0x000fe20000000800 */
[----:B-1----:R-:W-:Y:S01]  /*50b0*/  I2FP.F32.U32 R3, R19 ;  /* 0x0000001300037245 */ /* 0x002fe20000201000 */
[----:B------:R-:W1:Y:S01]  /*50c0*/  F2I.U32.TRUNC.NTZ R20, R20 ;  /* 0x0000001400147305 */ /* 0x000e62000020f000 */
[----:B------:R-:W-:Y:S01]  /*50d0*/  ULDC.64 UR6, c[0x0][0x620] ;  /* 0x0001880000067ab9 */ /* 0x000fe20000000a00 */
[----:B------:R-:W-:Y:S02]  /*50e0*/  IMAD.X R2, RZ, RZ, ~R2, P0 ;  /* 0x000000ffff027224 */ /* 0x000fe400000e0e02 */
[----:B------:R-:W-:Y:S01]  /*50f0*/  FMUL R4, R3, UR5 ;  /* 0x0000000503047c20 */ /* 0x000fe20008400000 */
[----:B------:R-:W2:Y:S01]  /*5100*/  LDC R22, c[0x0][0x148] ;  /* 0x00005200ff167b82 */ /* 0x000ea20000000800 */
[----:B------:R-:W-:Y:S01]  /*5110*/  IMAD R2, R2, UR6, RZ ;  /* 0x0000000602027c24 */ /* 0x000fe2000f8e02ff */
[----:B------:R-:W-:Y:S01]  /*5120*/  ULDC UR5, c[0x0][0x618] ;  /* 0x0001860000057ab9 */ /* 0x000fe20000000800 */
[----:B------:R-:W-:-:S02]  /*5130*/  IMAD.MOV.U32 R3, RZ, RZ, R9 ;  /* 0x000000ffff037224 */ /* 0x000fc400078e0009 */
[----:B------:R-:W3:Y:S01]  /*5140*/  F2I.U32.TRUNC.NTZ R4, R4 ;  /* 0x0000000400047305 */ /* 0x000ee2000020f000 */
[C---:B------:R-:W-:Y:S02]  /*5150*/  IMAD R5, R21.reuse, UR7, R2 ;  /* 0x0000000715057c24 */ /* 0x040fe4000f8e0202 */
[----:B------:R-:W-:Y:S02]  /*5160*/  IMAD.MOV.U32 R2, RZ, RZ, R8 ;  /* 0x000000ffff027224 */ /* 0x000fe400078e0008 */
[----:B-1----:R-:W-:Y:S02]  /*5170*/  IMAD.MOV R20, RZ, RZ, -R20 ;  /* 0x000000ffff147224 */ /* 0x002fe400078e0a14 */
[----:B------:R-:W-:Y:S01]  /*5180*/  IMAD.WIDE.U32 R2, R21, UR6, R2 ;  /* 0x0000000615027c25 */ /* 0x000fe2000f8e0002 */
[----:B------:R-:W-:Y:S02]  /*5190*/  ULDC.64 UR6, c[0x0][0x640] ;  /* 0x0001900000067ab9 */ /* 0x000fe40000000a00 */
[----:B------:R-:W-:Y:S01]  /*51a0*/  ISETP.NE.U32.AND P0, PT, RZ, UR6, PT ;  /* 0x00000006ff007c0c */ /* 0x000fe2000bf05070 */
[----:B------:R-:W-:-:S02]  /*51b0*/  IMAD.IADD R3, R3, 0x1, R5 ;  /* 0x0000000103037824 */ /* 0x000fc400078e0205 */
[----:B0-----:R-:W-:Y:S01]  /*51c0*/  IMAD R18, R23, R20, R18 ;  /* 0x0000001417127224 */ /* 0x001fe200078e0212 */
[----:B------:R-:W-:Y:S02]  /*51d0*/  ISETP.NE.AND.EX P0, PT, RZ, UR7, PT, P0 ;  /* 0x00000007ff007c0c */ /* 0x000fe4000bf05300 */
[--C-:B------:R-:W-:Y:S01]  /*51e0*/  SHF.R.U64 R20, R2, UR5, R3.reuse ;  /* 0x0000000502147c19 */ /* 0x100fe20008001203 */
[----:B---3--:R-:W-:Y:S01]  /*51f0*/  IMAD.MOV R2, RZ, RZ, -R4 ;  /* 0x000000ffff027224 */ /* 0x008fe200078e0a04 */
[----:B------:R-:W-:Y:S01]  /*5200*/  SHF.R.U32.HI R3, RZ, UR5, R3 ;  /* 0x00000005ff037c19 */ /* 0x000fe20008011603 */
[----:B------:R-:W-:Y:S02]  /*5210*/  ULDC UR5, c[0x0][0x608] ;  /* 0x0001820000057ab9 */ /* 0x000fe40000000800 */
[----:B--2---:R-:W-:Y:S01]  /*5220*/  @P3 IMAD R18, R22, R2, R19 ;  /* 0x0000000216123224 */ /* 0x004fe200078e0213 */
[--C-:B------:R-:W-:Y:S02]  /*5230*/  SHF.R.U64 R22, R20, UR5, R3.reuse ;  /* 0x0000000514167c19 */ /* 0x100fe40008001203 */
[----:B------:R-:W-:Y:S01]  /*5240*/  SHF.R.U32.HI R3, RZ, UR5, R3 ;  /* 0x00000005ff037c19 */ /* 0x000fe20008011603 */
[----:B------:R-:W-:-:S03]  /*5250*/  ULDC UR5, c[0x0][0x658] ;  /* 0x0001960000057ab9 */ /* 0x000fc60000000800 */
[--C-:B------:R-:W-:Y:S02]  /*5260*/  SHF.R.U64 R19, R22, UR5, R3.reuse ;  /* 0x0000000516137c19 */ /* 0x100fe40008001203 */
[----:B------:R-:W-:-:S03]  /*5270*/  SHF.R.U32.HI R21, RZ, UR5, R3 ;  /* 0x00000005ff157c19 */ /* 0x000fc60008011603 */
[----:B------:R-:W-:Y:S02]  /*5280*/  IMAD.MOV.U32 R4, RZ, RZ, R19 ;  /* 0x000000ffff047224 */ /* 0x000fe400078e0013 */
[----:B------:R-:W-:Y:S01]  /*5290*/  IMAD.MOV.U32 R3, RZ, RZ, R21 ;  /* 0x000000ffff037224 */ /* 0x000fe200078e0015 */
[----:B------:R-:W-:Y:S06]  /*52a0*/  @!P0 BRA `(.L_x_90) ;  /* 0x00000000002c8947 */ /* 0x000fec0003800000 */
        /* <DEDUP_REMOVED lines=9> */
[----:B------:R-:W-:-:S04]  /*5340*/  IMAD.WIDE.U32.X R2, R21, UR7, R2, P1 ;  /* 0x0000000715027c25 */ /* 0x000fc800088e0402 */
[----:B------:R-:W-:-:S07]  /*5350*/  IMAD.MOV.U32 R4, RZ, RZ, R2 ;  /* 0x000000ffff047224 */ /* 0x000fce00078e0002 */
.L_x_90:
[----:B------:R-:W-:Y:S01]  /*5360*/  ULDC UR5, c[0x0][0x648] ;  /* 0x0001920000057ab9 */ /* 0x000fe20000000800 */
[----:B------:R-:W-:Y:S01]  /*5370*/  LOP3.LUT R2, R22, UR17, RZ, 0xc0, !PT ;  /* 0x0000001116027c12 */ /* 0x000fe2000f8ec0ff */
[----:B------:R-:W-:Y:S01]  /*5380*/  ULDC UR6, c[0x0][0x610] ;  /* 0x0001840000067ab9 */ /* 0x000fe20000000800 */
[----:B------:R-:W-:Y:S01]  /*5390*/  SHF.R.U64 R3, R4, UR5, R3 ;  /* 0x0000000504037c19 */ /* 0x000fe20008001203 */
[----:B------:R-:W-:Y:S01]  /*53a0*/  ULDC UR5, c[0x0][0x638] ;  /* 0x00018e0000057ab9 */ /* 0x000fe20000000800 */
[----:B------:R-:W-:-:S03]  /*53b0*/  LOP3.LUT R5, R20, UR4, RZ, 0xc0, !PT ;  /* 0x0000000414057c12 */ /* 0x000fc6000f8ec0ff */
[----:B------:R-:W-:Y:S02]  /*53c0*/  IMAD.MOV R4, RZ, RZ, -R3 ;  /* 0x000000ffff047224 */ /* 0x000fe400078e0a03 */
[----:B------:R-:W-:Y:S02]  /*53d0*/  IMAD R3, R3, UR18, R2 ;  /* 0x0000001203037c24 */ /* 0x000fe4000f8e0202 */
[----:B------:R-:W-:Y:S01]  /*53e0*/  IMAD R2, R4, UR5, R19 ;  /* 0x0000000504027c24 */ /* 0x000fe2000f8e0213 */
[----:B------:R-:W-:Y:S01]  /*53f0*/  ULDC UR5, c[0x0][0x600] ;  /* 0x0001800000057ab9 */ /* 0x000fe20000000800 */
[----:B------:R-:W-:Y:S02]  /*5400*/  IMAD R19, R3, UR6, R18 ;  /* 0x0000000603137c24 */ /* 0x000fe4000f8e0212 */
[----:B------:R-:W-:Y:S02]  /*5410*/  IMAD R4, R2, UR5, R5 ;  /* 0x0000000502047c24 */ /* 0x000fe4000f8e0205 */
[----:B------:R-:W-:-:S03]  /*5420*/  IMAD.MOV.U32 R3, RZ, RZ, 0x1 ;  /* 0x00000001ff037424 */ /* 0x000fc600078e00ff */
[----:B------:R-:W-:Y:S02]  /*5430*/  SEL R18, R4, R19, !P3 ;  /* 0x0000001304127207 */ /* 0x000fe40005800000 */
[----:B------:R-:W-:Y:S02]  /*5440*/  PRMT R2, R3, 0x7610, R2 ;  /* 0x0000761003027816 */ /* 0x000fe40000000002 */
[----:B------:R-:W-:-:S07]  /*5450*/  SEL R19, R19, R4, !P3 ;  /* 0x0000000413137207 */ /* 0x000fce0005800000 */
.L_x_88:
[----:B------:R-:W-:Y:S05]  /*5460*/  BSYNC B1 ;  /* 0x0000000000017941 */ /* 0x000fea0003800000 */
.L_x_87:
[----:B------:R-:W-:-:S13]  /*5470*/  LOP3.LUT P0, RZ, R2, 0xff, RZ, 0xc0, !PT ;  /* 0x000000ff02ff7812 */ /* 0x000fda000780c0ff */
[----:B------:R-:W-:Y:S05]  /*5480*/  @P0 BRA `(.L_x_91) ;  /* 0xfffffff4003c0947 */ /* 0x000fea000383ffff */
[----:B------:R-:W-:Y:S05]  /*5490*/  BSYNC B0 ;  /* 0x0000000000007941 */ /* 0x000fea0003800000 */
.L_x_80:
[----:B------:R-:W-:-:S03]  /*54a0*/  UMOV UR5, 0xffffffff ;  /* 0xffffffff00057882 */ /* 0x000fc60000000000 */
[----:B------:R-:W-:Y:S05]  /*54b0*/  BRA.DIV UR5, `(.L_x_92) ;  /* 0x0000000a05607947 */ /* 0x000fea000b800000 */
[----:B------:R-:W-:-:S13]  /*54c0*/  ELECT P0, URZ, PT ;  /* 0x00000000003f782f */ /* 0x000fda0003800000 */
.L_x_115:
[----:B------:R-:W-:Y:S04]  /*54d0*/  BSSY B0, `(.L_x_93) ;  /* 0x000007c000007945 */ /* 0x000fe80003800000 */
[----:B------:R-:W-:Y:S05]  /*54e0*/  @!P0 BRA `(.L_x_94) ;  /* 0x0000000400e88947 */ /* 0x000fea0003800000 */
[----:B------:R-:W-:-:S04]  /*54f0*/  LOP3.LUT R6, R6, 0x2, RZ, 0xfc, !PT ;  /* 0x0000000206067812 */ /* 0x000fc800078efcff */
[----:B------:R-:W-:-:S13]  /*5500*/  ISETP.NE.AND P0, PT, R6, 0x3, PT ;  /* 0x000000030600780c */ /* 0x000fda0003f05270 */
[----:B------:R-:W-:Y:S05]  /*5510*/  @!P0 BRA `(.L_x_95) ;  /* 0x0000000000048947 */ /* 0x000fea0003800000 */
[----:B------:R-:W-:Y:S01]  /*5520*/  BPT.TRAP 0x1 ;  /* 0x000000040000795c */ /* 0x000fe20000300000 */
.L_x_95:
[----:B------:R-:W0:Y:S01]  /*5530*/  S2R R3, SR_CgaCtaId ;  /* 0x0000000000037919 */ /* 0x000e220000008800 */
[----:B------:R-:W-:-:S04]  /*5540*/  MOV R0, 0x400 ;  /* 0x0000040000007802 */ /* 0x000fc80000000f00 */
[----:B0-----:R-:W-:Y:S02]  /*5550*/  LEA R0, R3, R0, 0x18 ;  /* 0x0000000003007211 */ /* 0x001fe400078ec0ff */
[----:B------:R-:W-:-:S03]  /*5560*/  SHF.L.U32 R3, R7, 0x1f, RZ ;  /* 0x0000001f07037819 */ /* 0x000fc600000006ff */
[----:B------:R-:W-:-:S04]  /*5570*/  VIADD R0, R0, 0x68 ;  /* 0x0000006800007836 */ /* 0x000fc80000000000 */
[C---:B------:R-:W-:Y:S02]  /*5580*/  IMAD R6, R15.reuse, 0x8, R0 ;  /* 0x000000080f067824 */ /* 0x040fe400078e0200 */
[----:B------:R-:W-:Y:S02]  /*5590*/  VIADD R15, R15, 0x1 ;  /* 0x000000010f0f7836 */ /* 0x000fe40000000000 */
[----:B------:R-:W0:Y:S03]  /*55a0*/  SYNCS.PHASECHK.TRANS64.TRYWAIT P0, [R6+URZ], R3 ;  /* 0x00000003060075a7 */ /* 0x000e26000800017f */
[----:B------:R-:W-:-:S04]  /*55b0*/  ISETP.NE.AND P1, PT, R15, 0xd, PT ;  /* 0x0000000d0f00780c */ /* 0x000fc80003f25270 */
[----:B------:R-:W-:Y:S02]  /*55c0*/  SEL R2, RZ, 0x1, P1 ;  /* 0x00000001ff027807 */ /* 0x000fe40000800000 */
[----:B------:R-:W-:Y:S02]  /*55d0*/  SEL R15, R15, RZ, P1 ;  /* 0x000000ff0f0f7207 */ /* 0x000fe40000800000 */
[----:B------:R-:W-:-:S03]  /*55e0*/  LOP3.LUT R8, R7, R2, RZ, 0x3c, !PT ;  /* 0x0000000207087212 */ /* 0x000fc600078e3cff */
[----:B------:R-:W-:Y:S01]  /*55f0*/  IMAD R7, R15, 0x8, R0 ;  /* 0x000000080f077824 */ /* 0x000fe200078e0200 */
[----:B------:R-:W-:Y:S01]  /*5600*/  SHF.L.U32 R4, R8, 0x1f, RZ ;  /* 0x0000001f08047819 */ /* 0x000fe200000006ff */
[----:B0-----:R-:W-:Y:S06]  /*5610*/  @!P0 BRA `(.L_x_96) ;  /* 0x0000000800288947 */ /* 0x001fec0003800000 */
.L_x_116:
[----:B------:R-:W1:Y:S01]  /*5620*/  SYNCS.PHASECHK.TRANS64.TRYWAIT P0, [R7+URZ], R4 ;  /* 0x00000004070075a7 */ /* 0x000e62000800017f */
[----:B------:R-:W-:-:S05]  /*5630*/  VIADD R2, R15, 0x1 ;  /* 0x000000010f027836 */ /* 0x000fca0000000000 */
[----:B------:R-:W-:-:S04]  /*5640*/  ISETP.NE.AND P1, PT, R2, 0xd, PT ;  /* 0x0000000d0200780c */ /* 0x000fc80003f25270 */
[----:B0-----:R-:W-:Y:S02]  /*5650*/  SEL R3, RZ, 0x1, P1 ;  /* 0x00000001ff037807 */ /* 0x001fe40000800000 */
[----:B------:R-:W-:Y:S02]  /*5660*/  SEL R9, R2, RZ, P1 ;  /* 0x000000ff02097207 */ /* 0x000fe40000800000 */
[----:B------:R-:W-:-:S03]  /*5670*/  LOP3.LUT R8, R8, R3, RZ, 0x3c, !PT ;  /* 0x0000000308087212 */ /* 0x000fc600078e3cff */
[----:B------:R-:W-:Y:S01]  /*5680*/  IMAD R6, R9, 0x8, R0 ;  /* 0x0000000809067824 */ /* 0x000fe200078e0200 */
[----:B------:R-:W-:Y:S01]  /*5690*/  SHF.L.U32 R5, R8, 0x1f, RZ ;  /* 0x0000001f08057819 */ /* 0x000fe200000006ff */
[----:B-1----:R-:W-:Y:S06]  /*56a0*/  @!P0 BRA `(.L_x_97) ;  /* 0x0000000800188947 */ /* 0x002fec0003800000 */
.L_x_117:
[----:B------:R-:W1:Y:S01]  /*56b0*/  SYNCS.PHASECHK.TRANS64.TRYWAIT P0, [R6+URZ], R5 ;  /* 0x00000005060075a7 */ /* 0x000e62000800017f */
[----:B------:R-:W-:-:S05]  /*56c0*/  VIADD R2, R9, 0x1 ;  /* 0x0000000109027836 */ /* 0x000fca0000000000 */
[----:B------:R-:W-:-:S04]  /*56d0*/  ISETP.NE.AND P1, PT, R2, 0xd, PT ;  /* 0x0000000d0200780c */ /* 0x000fc80003f25270 */
[----:B------:R-:W-:Y:S02]  /*56e0*/  SEL R3, RZ, 0x1, P1 ;  /* 0x00000001ff037807 */ /* 0x000fe40000800000 */
[----:B0-----:R-:W-:Y:S02]  /*56f0*/  SEL R7, R2, RZ, P1 ;  /* 0x000000ff02077207 */ /* 0x001fe40000800000 */
[----:B------:R-:W-:-:S03]  /*5700*/  LOP3.LUT R8, R8, R3, RZ, 0x3c, !PT ;  /* 0x0000000308087212 */ /* 0x000fc600078e3cff */
[----:B------:R-:W-:Y:S01]  /*5710*/  IMAD R9, R7, 0x8, R0 ;  /* 0x0000000807097824 */ /* 0x000fe200078e0200 */
[----:B------:R-:W-:Y:S01]  /*5720*/  SHF.L.U32 R4, R8, 0x1f, RZ ;  /* 0x0000001f08047819 */ /* 0x000fe200000006ff */
[----:B-1----:R-:W-:Y:S06]  /*5730*/  @!P0 BRA `(.L_x_98) ;  /* 0x0000000800088947 */ /* 0x002fec0003800000 */
.L_x_118:
[----:B------:R-:W1:Y:S01]  /*5740*/  SYNCS.PHASECHK.TRANS64.TRYWAIT P0, [R9+URZ], R4 ;  /* 0x00000004090075a7 */ /* 0x000e62000800017f */
[----:B------:R-:W-:-:S05]  /*5750*/  VIADD R2, R7, 0x1 ;  /* 0x0000000107027836 */ /* 0x000fca0000000000 */
[----:B------:R-:W-:-:S04]  /*5760*/  ISETP.NE.AND P1, PT, R2, 0xd, PT ;  /* 0x0000000d0200780c */ /* 0x000fc80003f25270 */
[----:B------:R-:W-:Y:S02]  /*5770*/  SEL R3, RZ, 0x1, P1 ;  /* 0x00000001ff037807 */ /* 0x000fe40000800000 */
[----:B------:R-:W-:Y:S02]  /*5780*/  SEL R7, R2, RZ, P1 ;  /* 0x000000ff02077207 */ /* 0x000fe40000800000 */
[----:B------:R-:W-:-:S03]  /*5790*/  LOP3.LUT R8, R8, R3, RZ, 0x3c, !PT ;  /* 0x0000000308087212 */ /* 0x000fc600078e3cff */
[----:B0-----:R-:W-:Y:S01]  /*57a0*/  IMAD R6, R7, 0x8, R0 ;  /* 0x0000000807067824 */ /* 0x001fe200078e0200 */
[----:B------:R-:W-:Y:S01]  /*57b0*/  SHF.L.U32 R5, R8, 0x1f, RZ ;  /* 0x0000001f08057819 */ /* 0x000fe200000006ff */
[----:B-1----:R-:W-:Y:S06]  /*57c0*/  @!P0 BRA `(.L_x_99) ;  /* 0x0000000400f88947 */ /* 0x002fec0003800000 */
.L_x_119:
        /* <DEDUP_REMOVED lines=9> */
.L_x_120:
        /* <DEDUP_REMOVED lines=9> */
.L_x_121:
        /* <DEDUP_REMOVED lines=9> */
.L_x_122:
        /* <DEDUP_REMOVED lines=9> */
.L_x_123:
        /* <DEDUP_REMOVED lines=9> */
.L_x_124:
[----:B------:R-:W1:Y:S01]  /*5aa0*/  SYNCS.PHASECHK.TRANS64.TRYWAIT P0, [R9+URZ], R4 ;  /* 0x00000004090075a7 */ /* 0x000e62000800017f */
[----:B------:R-:W-:-:S05]  /*5ab0*/  VIADD R2, R7, 0x1 ;  /* 0x0000000107027836 */ /* 0x000fca0000000000 */
[----:B------:R-:W-:-:S04]  /*5ac0*/  ISETP.NE.AND P1, PT, R2, 0xd, PT ;  /* 0x0000000d0200780c */ /* 0x000fc80003f25270 */
[----:B------:R-:W-:Y:S02]  /*5ad0*/  SEL R3, RZ, 0x1, P1 ;  /* 0x00000001ff037807 */ /* 0x000fe40000800000 */
[----:B------:R-:W-:Y:S02]  /*5ae0*/  SEL R7, R2, RZ, P1 ;  /* 0x000000ff02077207 */ /* 0x000fe40000800000 */
[----:B------:R-:W-:-:S03]  /*5af0*/  LOP3.LUT R8, R8, R3, RZ, 0x3c, !PT ;  /* 0x0000000308087212 */ /* 0x000fc600078e3cff */
[----:B------:R-:W-:Y:S01]  /*5b00*/  IMAD R10, R7, 0x8, R0 ;  /* 0x00000008070a7824 */ /* 0x000fe200078e0200 */
[----:B0-----:R-:W-:Y:S01]  /*5b10*/  SHF.L.U32 R5, R8, 0x1f, RZ ;  /* 0x0000001f08057819 */ /* 0x001fe200000006ff */
[----:B-1----:R-:W-:Y:S06]  /*5b20*/  @!P0 BRA `(.L_x_105) ;  /* 0x0000000400988947 */ /* 0x002fec0003800000 */
.L_x_125:
[----:B------:R-:W1:Y:S01]  /*5b30*/  SYNCS.PHASECHK.TRANS64.TRYWAIT P0, [R10+URZ], R5 ;  /* 0x000000050a0075a7 */ /* 0x000e62000800017f */
[----:B------:R-:W-:-:S05]  /*5b40*/  VIADD R2, R7, 0x1 ;  /* 0x0000000107027836 */ /* 0x000fca0000000000 */
[----:B------:R-:W-:-:S04]  /*5b50*/  ISETP.NE.AND P1, PT, R2, 0xd, PT ;  /* 0x0000000d0200780c */ /* 0x000fc80003f25270 */
[----:B------:R-:W-:Y:S02]  /*5b60*/  SEL R3, RZ, 0x1, P1 ;  /* 0x00000001ff037807 */ /* 0x000fe40000800000 */
[----:B------:R-:W-:Y:S02]  /*5b70*/  SEL R7, R2, RZ, P1 ;  /* 0x000000ff02077207 */ /* 0x000fe40000800000 */
[----:B0-----:R-:W-:-:S03]  /*5b80*/  LOP3.LUT R9, R8, R3, RZ, 0x3c, !PT ;  /* 0x0000000308097212 */ /* 0x001fc600078e3cff */
[----:B------:R-:W-:Y:S01]  /*5b90*/  IMAD R11, R7, 0x8, R0 ;  /* 0x00000008070b7824 */ /* 0x000fe200078e0200 */
[----:B------:R-:W-:Y:S01]  /*5ba0*/  SHF.L.U32 R6, R9, 0x1f, RZ ;  /* 0x0000001f09067819 */ /* 0x000fe200000006ff */
[----:B-1----:R-:W-:Y:S06]  /*5bb0*/  @!P0 BRA `(.L_x_106) ;  /* 0x0000000400888947 */ /* 0x002fec0003800000 */
.L_x_126:
[----:B------:R-:W1:Y:S01]  /*5bc0*/  SYNCS.PHASECHK.TRANS64.TRYWAIT P0, [R11+URZ], R6 ;  /* 0x000000060b0075a7 */ /* 0x000e62000800017f */
[----:B------:R-:W-:-:S05]  /*5bd0*/  VIADD R2, R7, 0x1 ;  /* 0x0000000107027836 */ /* 0x000fca0000000000 */
[----:B------:R-:W-:-:S04]  /*5be0*/  ISETP.NE.AND P1, PT, R2, 0xd, PT ;  /* 0x0000000d0200780c */ /* 0x000fc80003f25270 */
[----:B------:R-:W-:Y:S02]  /*5bf0*/  SEL R4, RZ, 0x1, P1 ;  /* 0x00000001ff047807 */ /* 0x000fe40000800000 */
[----:B------:R-:W-:Y:S02]  /*5c00*/  SEL R3, R2, RZ, P1 ;  /* 0x000000ff02037207 */ /* 0x000fe40000800000 */
[----:B------:R-:W-:Y:S01]  /*5c10*/  LOP3.LUT R4, R9, R4, RZ, 0x3c, !PT ;  /* 0x0000000409047212 */ /* 0x000fe200078e3cff */
[----:B-1----:R-:W-:Y:S06]  /*5c20*/  @!P0 BRA `(.L_x_107) ;  /* 0x0000000400808947 */ /* 0x002fec0003800000 */
.L_x_127:
[----:B------:R-:W-:Y:S01]  /*5c30*/  IMAD R3, R3, 0x8, R0 ;  /* 0x0000000803037824 */ /* 0x000fe200078e0200 */
[----:B------:R-:W-:-:S07]  /*5c40*/  SHF.L.U32 R0, R4, 0x1f, RZ ;  /* 0x0000001f04007819 */ /* 0x000fce00000006ff */
.L_x_108:
[----:B--2---:R2:W3:Y:S02]  /*5c50*/  SYNCS.PHASECHK.TRANS64.TRYWAIT P0, [R3+URZ], R0 ;  /* 0x00000000030075a7 */ /* 0x0044e4000800017f */
[----:B---3--:R-:W-:Y:S05]  /*5c60*/  @!P0 NANOSLEEP.SYNCS 0x989680 ;  /* 0x009896800000895d */ /* 0x008fea0003900000 */
[----:B------:R-:W3:Y:S02]  /*5c70*/  @!P0 SYNCS.PHASECHK.TRANS64 P0, [R3+URZ], R0 ;  /* 0x00000000030085a7 */ /* 0x000ee4000800007f */
[----:B---3--:R-:W-:Y:S05]  /*5c80*/  @!P0 BRA `(.L_x_108) ;  /* 0xfffffffc00f08947 */ /* 0x008fea000383ffff */
.L_x_94:
[----:B------:R-:W-:Y:S05]  /*5c90*/  BSYNC B0 ;  /* 0x0000000000007941 */ /* 0x000fea0003800000 */
.L_x_93:
[----:B------:R-:W-:Y:S05]  /*5ca0*/  EXIT ;  /* 0x000000000000794d */ /* 0x000fea0003800000 */
.L_x_22:
[----:B-1----:R-:W-:-:S04]  /*5cb0*/  IMAD.U32 R5, RZ, RZ, UR6 ;  /* 0x00000006ff057e24 */ /* 0x002fc8000f8e00ff */
[----:B------:R1:W3:Y:S03]  /*5cc0*/  SYNCS.PHASECHK.TRANS64.TRYWAIT P0, [R5+URZ], R4 ;  /* 0x00000004050075a7 */ /* 0x0002e6000800017f */
[----:B---3--:R-:W-:Y:S05]  /*5cd0*/  @!P0 NANOSLEEP.SYNCS 0x989680 ;  /* 0x009896800000895d */ /* 0x008fea0003900000 */
[----:B------:R-:W3:Y:S02]  /*5ce0*/  @!P0 SYNCS.PHASECHK.TRANS64 P0, [R5+URZ], R4 ;  /* 0x00000004050085a7 */ /* 0x000ee4000800007f */
[----:B---3--:R-:W-:Y:S05]  /*5cf0*/  @!P0 BRA `(.L_x_22) ;  /* 0xfffffffc00ec8947 */ /* 0x008fea000383ffff */
[----:B------:R-:W-:Y:S05]  /*5d00*/  BRA `(.L_x_21) ;  /* 0xffffffb800507947 */ /* 0x000fea000383ffff */
.L_x_28:
[----:B-1----:R-:W-:-:S04]  /*5d10*/  IMAD.U32 R11, RZ, RZ, UR12 ;  /* 0x0000000cff0b7e24 */ /* 0x002fc8000f8e00ff */
[----:B------:R1:W3:Y:S03]  /*5d20*/  SYNCS.PHASECHK.TRANS64.TRYWAIT P0, [R11+URZ], R10 ;  /* 0x0000000a0b0075a7 */ /* 0x0002e6000800017f */
[----:B---3--:R-:W-:Y:S05]  /*5d30*/  @!P0 NANOSLEEP.SYNCS 0x989680 ;  /* 0x009896800000895d */ /* 0x008fea0003900000 */
[----:B------:R-:W3:Y:S02]  /*5d40*/  @!P0 SYNCS.PHASECHK.TRANS64 P0, [R11+URZ], R10 ;  /* 0x0000000a0b0085a7 */ /* 0x000ee4000800007f */
[----:B---3--:R-:W-:Y:S05]  /*5d50*/  @!P0 BRA `(.L_x_28) ;  /* 0xfffffffc00ec8947 */ /* 0x008fea000383ffff */
[----:B------:R-:W-:Y:S05]  /*5d60*/  BRA `(.L_x_27) ;  /* 0xffffffbc00a07947 */ /* 0x000fea000383ffff */
.L_x_81:
[----:B------:R-:W-:Y:S01]  /*5d70*/  BSSY B1, `(.L_x_109) ;  /* 0x0000006000017945 */ /* 0x000fe20003800000 */
[----:B------:R-:W-:-:S07]  /*5d80*/  IMAD.MOV.U32 R2, RZ, RZ, -0x1 ;  /* 0xffffffffff027424 */ /* 0x000fce00078e00ff */
[----:B------:R-:W-:Y:S05]  /*5d90*/  WARPSYNC.COLLECTIVE R2, `(.L_x_110) ;  /* 0x00000000020c7348 */ /* 0x000fea0003c00000 */
[----:B------:R-:W-:Y:S02]  /*5da0*/  ELECT P0, UR62, PT ;  /* 0x00000000003e782f */ /* 0x000fe40003800000 */
[----:B------:R-:W-:Y:S01]  /*5db0*/  MOV R2, UR62 ;  /* 0x0000003e00027c02 */ /* 0x000fe20008000f00 */
[----:B------:R-:W-:Y:S10]  /*5dc0*/  ENDCOLLECTIVE ;  /* 0x000000000000791b */ /* 0x000ff40003800000 */
.L_x_110:
[----:B------:R-:W-:Y:S05]  /*5dd0*/  BSYNC B1 ;  /* 0x0000000000017941 */ /* 0x000fea0003800000 */
.L_x_109:
[----:B------:R-:W-:Y:S05]  /*5de0*/  BRA `(.L_x_111) ;  /* 0xffffffe800f07947 */ /* 0x000fea000383ffff */
.L_x_84:
[----:B0-----:R0:W1:Y:S02]  /*5df0*/  SYNCS.PHASECHK.TRANS64.TRYWAIT P0, [R21+URZ+0x68], R4 ;  /* 0x00006804150075a7 */ /* 0x001064000800017f */
[----:B-1----:R-:W-:Y:S05]  /*5e00*/  @!P0 NANOSLEEP.SYNCS 0x989680 ;  /* 0x009896800000895d */ /* 0x002fea0003900000 */
[----:B------:R-:W1:Y:S02]  /*5e10*/  @!P0 SYNCS.PHASECHK.TRANS64 P0, [R21+URZ+0x68], R4 ;  /* 0x00006804150085a7 */ /* 0x000e64000800007f */
[----:B-1----:R-:W-:Y:S05]  /*5e20*/  @!P0 BRA `(.L_x_84) ;  /* 0xfffffffc00f08947 */ /* 0x002fea000383ffff */
[----:B------:R-:W-:Y:S05]  /*5e30*/  BRA `(.L_x_112) ;  /* 0xffffffec00287947 */ /* 0x000fea000383ffff */
.L_x_92:
[----:B------:R-:W-:Y:S01]  /*5e40*/  BSSY B0, `(.L_x_113) ;  /* 0x0000006000007945 */ /* 0x000fe20003800000 */
[----:B------:R-:W-:-:S07]  /*5e50*/  IMAD.MOV.U32 R2, RZ, RZ, -0x1 ;  /* 0xffffffffff027424 */ /* 0x000fce00078e00ff */
[----:B------:R-:W-:Y:S05]  /*5e60*/  WARPSYNC.COLLECTIVE R2, `(.L_x_114) ;  /* 0x00000000020c7348 */ /* 0x000fea0003c00000 */
[----:B------:R-:W-:Y:S02]  /*5e70*/  ELECT P0, UR62, PT ;  /* 0x00000000003e782f */ /* 0x000fe40003800000 */
[----:B------:R-:W-:Y:S01]  /*5e80*/  MOV R2, UR62 ;  /* 0x0000003e00027c02 */ /* 0x000fe20008000f00 */
[----:B------:R-:W-:Y:S10]  /*5e90*/  ENDCOLLECTIVE ;  /* 0x000000000000791b */ /* 0x000ff40003800000 */
.L_x_114:
[----:B------:R-:W-:Y:S05]  /*5ea0*/  BSYNC B0 ;  /* 0x0000000000007941 */ /* 0x000fea0003800000 */
.L_x_113:
[----:B------:R-:W-:Y:S05]  /*5eb0*/  BRA `(.L_x_115) ;  /* 0xfffffff400847947 */ /* 0x000fea000383ffff */
.L_x_96:
[----:B0-----:R0:W1:Y:S02]  /*5ec0*/  SYNCS.PHASECHK.TRANS64.TRYWAIT P0, [R6+URZ], R3 ;  /* 0x00000003060075a7 */ /* 0x001064000800017f */
[----:B-1----:R-:W-:Y:S05]  /*5ed0*/  @!P0 NANOSLEEP.SYNCS 0x989680 ;  /* 0x009896800000895d */ /* 0x002fea0003900000 */
[----:B------:R-:W1:Y:S02]  /*5ee0*/  @!P0 SYNCS.PHASECHK.TRANS64 P0, [R6+URZ], R3 ;  /* 0x00000003060085a7 */ /* 0x000e64000800007f */
[----:B-1----:R-:W-:Y:S05]  /*5ef0*/  @!P0 BRA `(.L_x_96) ;  /* 0xfffffffc00f08947 */ /* 0x002fea000383ffff */
[----:B------:R-:W-:Y:S05]  /*5f00*/  BRA `(.L_x_116) ;  /* 0xfffffff400c47947 */ /* 0x000fea000383ffff */
.L_x_97:
[----:B0-----:R0:W1:Y:S02]  /*5f10*/  SYNCS.PHASECHK.TRANS64.TRYWAIT P0, [R7+URZ], R4 ;  /* 0x00000004070075a7 */ /* 0x001064000800017f */
[----:B-1----:R-:W-:Y:S05]  /*5f20*/  @!P0 NANOSLEEP.SYNCS 0x989680 ;  /* 0x009896800000895d */ /* 0x002fea0003900000 */
[----:B------:R-:W1:Y:S02]  /*5f30*/  @!P0 SYNCS.PHASECHK.TRANS64 P0, [R7+URZ], R4 ;  /* 0x00000004070085a7 */ /* 0x000e64000800007f */
[----:B-1----:R-:W-:Y:S05]  /*5f40*/  @!P0 BRA `(.L_x_97) ;  /* 0xfffffffc00f08947 */ /* 0x002fea000383ffff */
[----:B------:R-:W-:Y:S05]  /*5f50*/  BRA `(.L_x_117) ;  /* 0xfffffff400d47947 */ /* 0x000fea000383ffff */
.L_x_98:
[----:B0-----:R0:W1:Y:S02]  /*5f60*/  SYNCS.PHASECHK.TRANS64.TRYWAIT P0, [R6+URZ], R5 ;  /* 0x00000005060075a7 */ /* 0x001064000800017f */
[----:B-1----:R-:W-:Y:S05]  /*5f70*/  @!P0 NANOSLEEP.SYNCS 0x989680 ;  /* 0x009896800000895d */ /* 0x002fea0003900000 */
[----:B------:R-:W1:Y:S02]  /*5f80*/  @!P0 SYNCS.PHASECHK.TRANS64 P0, [R6+URZ], R5 ;  /* 0x00000005060085a7 */ /* 0x000e64000800007f */
[----:B-1----:R-:W-:Y:S05]  /*5f90*/  @!P0 BRA `(.L_x_98) ;  /* 0xfffffffc00f08947 */ /* 0x002fea000383ffff */
[----:B------:R-:W-:Y:S05]  /*5fa0*/  BRA `(.L_x_118) ;  /* 0xfffffff400e47947 */ /* 0x000fea000383ffff */
.L_x_99:
[----:B0-----:R0:W1:Y:S02]  /*5fb0*/  SYNCS.PHASECHK.TRANS64.TRYWAIT P0, [R9+URZ], R4 ;  /* 0x00000004090075a7 */ /* 0x001064000800017f */
[----:B-1----:R-:W-:Y:S05]  /*5fc0*/  @!P0 NANOSLEEP.SYNCS 0x989680 ;  /* 0x009896800000895d */ /* 0x002fea0003900000 */
[----:B------:R-:W1:Y:S02]  /*5fd0*/  @!P0 SYNCS.PHASECHK.TRANS64 P0, [R9+URZ], R4 ;  /* 0x00000004090085a7 */ /* 0x000e64000800007f */
[----:B-1----:R-:W-:Y:S05]  /*5fe0*/  @!P0 BRA `(.L_x_99) ;  /* 0xfffffffc00f08947 */ /* 0x002fea000383ffff */
[----:B------:R-:W-:Y:S05]  /*5ff0*/  BRA `(.L_x_119) ;  /* 0xfffffff400f47947 */ /* 0x000fea000383ffff */
.L_x_100:
[----:B0-----:R0:W1:Y:S02]  /*6000*/  SYNCS.PHASECHK.TRANS64.TRYWAIT P0, [R6+URZ], R5 ;  /* 0x00000005060075a7 */ /* 0x001064000800017f */
[----:B-1----:R-:W-:Y:S05]  /*6010*/  @!P0 NANOSLEEP.SYNCS 0x989680 ;  /* 0x009896800000895d */ /* 0x002fea0003900000 */
[----:B------:R-:W1:Y:S02]  /*6020*/  @!P0 SYNCS.PHASECHK.TRANS64 P0, [R6+URZ], R5 ;  /* 0x00000005060085a7 */ /* 0x000e64000800007f */
[----:B-1----:R-:W-:Y:S05]  /*6030*/  @!P0 BRA `(.L_x_100) ;  /* 0xfffffffc00f08947 */ /* 0x002fea000383ffff */
[----:B------:R-:W-:Y:S05]  /*6040*/  BRA `(.L_x_120) ;  /* 0xfffffff800047947 */ /* 0x000fea000383ffff */
.L_x_101:
[----:B0-----:R0:W1:Y:S02]  /*6050*/  SYNCS.PHASECHK.TRANS64.TRYWAIT P0, [R9+URZ], R4 ;  /* 0x00000004090075a7 */ /* 0x001064000800017f */
[----:B-1----:R-:W-:Y:S05]  /*6060*/  @!P0 NANOSLEEP.SYNCS 0x989680 ;  /* 0x009896800000895d */ /* 0x002fea0003900000 */
[----:B------:R-:W1:Y:S02]  /*6070*/  @!P0 SYNCS.PHASECHK.TRANS64 P0, [R9+URZ], R4 ;  /* 0x00000004090085a7 */ /* 0x000e64000800007f */
[----:B-1----:R-:W-:Y:S05]  /*6080*/  @!P0 BRA `(.L_x_101) ;  /* 0xfffffffc00f08947 */ /* 0x002fea000383ffff */
[----:B------:R-:W-:Y:S05]  /*6090*/  BRA `(.L_x_121) ;  /* 0xfffffff800147947 */ /* 0x000fea000383ffff */
.L_x_102:
[----:B0-----:R0:W1:Y:S02]  /*60a0*/  SYNCS.PHASECHK.TRANS64.TRYWAIT P0, [R6+URZ], R5 ;  /* 0x00000005060075a7 */ /* 0x001064000800017f */
[----:B-1----:R-:W-:Y:S05]  /*60b0*/  @!P0 NANOSLEEP.SYNCS 0x989680 ;  /* 0x009896800000895d */ /* 0x002fea0003900000 */
[----:B------:R-:W1:Y:S02]  /*60c0*/  @!P0 SYNCS.PHASECHK.TRANS64 P0, [R6+URZ], R5 ;  /* 0x00000005060085a7 */ /* 0x000e64000800007f */
[----:B-1----:R-:W-:Y:S05]  /*60d0*/  @!P0 BRA `(.L_x_102) ;  /* 0xfffffffc00f08947 */ /* 0x002fea000383ffff */
[----:B------:R-:W-:Y:S05]  /*60e0*/  BRA `(.L_x_122) ;  /* 0xfffffff800247947 */ /* 0x000fea000383ffff */
.L_x_103:
[----:B0-----:R0:W1:Y:S02]  /*60f0*/  SYNCS.PHASECHK.TRANS64.TRYWAIT P0, [R9+URZ], R4 ;  /* 0x00000004090075a7 */ /* 0x001064000800017f */
[----:B-1----:R-:W-:Y:S05]  /*6100*/  @!P0 NANOSLEEP.SYNCS 0x989680 ;  /* 0x009896800000895d */ /* 0x002fea0003900000 */
[----:B------:R-:W1:Y:S02]  /*6110*/  @!P0 SYNCS.PHASECHK.TRANS64 P0, [R9+URZ], R4 ;  /* 0x00000004090085a7 */ /* 0x000e64000800007f */
[----:B-1----:R-:W-:Y:S05]  /*6120*/  @!P0 BRA `(.L_x_103) ;  /* 0xfffffffc00f08947 */ /* 0x002fea000383ffff */
[----:B------:R-:W-:Y:S05]  /*6130*/  BRA `(.L_x_123) ;  /* 0xfffffff800347947 */ /* 0x000fea000383ffff */
.L_x_104:
[----:B0-----:R0:W1:Y:S02]  /*6140*/  SYNCS.PHASECHK.TRANS64.TRYWAIT P0, [R6+URZ], R5 ;  /* 0x00000005060075a7 */ /* 0x001064000800017f */
[----:B-1----:R-:W-:Y:S05]  /*6150*/  @!P0 NANOSLEEP.SYNCS 0x989680 ;  /* 0x009896800000895d */ /* 0x002fea0003900000 */
[----:B------:R-:W1:Y:S02]  /*6160*/  @!P0 SYNCS.PHASECHK.TRANS64 P0, [R6+URZ], R5 ;  /* 0x00000005060085a7 */ /* 0x000e64000800007f */
[----:B-1----:R-:W-:Y:S05]  /*6170*/  @!P0 BRA `(.L_x_104) ;  /* 0xfffffffc00f08947 */ /* 0x002fea000383ffff */
[----:B------:R-:W-:Y:S05]  /*6180*/  BRA `(.L_x_124) ;  /* 0xfffffff800447947 */ /* 0x000fea000383ffff */
.L_x_105:
[----:B0-----:R0:W1:Y:S02]  /*6190*/  SYNCS.PHASECHK.TRANS64.TRYWAIT P0, [R9+URZ], R4 ;  /* 0x00000004090075a7 */ /* 0x001064000800017f */
[----:B-1----:R-:W-:Y:S05]  /*61a0*/  @!P0 NANOSLEEP.SYNCS 0x989680 ;  /* 0x009896800000895d */ /* 0x002fea0003900000 */
[----:B------:R-:W1:Y:S02]  /*61b0*/  @!P0 SYNCS.PHASECHK.TRANS64 P0, [R9+URZ], R4 ;  /* 0x00000004090085a7 */ /* 0x000e64000800007f */
[----:B-1----:R-:W-:Y:S05]  /*61c0*/  @!P0 BRA `(.L_x_105) ;  /* 0xfffffffc00f08947 */ /* 0x002fea000383ffff */
[----:B------:R-:W-:Y:S05]  /*61d0*/  BRA `(.L_x_125) ;  /* 0xfffffff800547947 */ /* 0x000fea000383ffff */
.L_x_106:
[----:B0-----:R0:W1:Y:S02]  /*61e0*/  SYNCS.PHASECHK.TRANS64.TRYWAIT P0, [R10+URZ], R5 ;  /* 0x000000050a0075a7 */ /* 0x001064000800017f */
[----:B-1----:R-:W-:Y:S05]  /*61f0*/  @!P0 NANOSLEEP.SYNCS 0x989680 ;  /* 0x009896800000895d */ /* 0x002fea0003900000 */
[----:B------:R-:W1:Y:S02]  /*6200*/  @!P0 SYNCS.PHASECHK.TRANS64 P0, [R10+URZ], R5 ;  /* 0x000000050a0085a7 */ /* 0x000e64000800007f */
[----:B-1----:R-:W-:Y:S05]  /*6210*/  @!P0 BRA `(.L_x_106) ;  /* 0xfffffffc00f08947 */ /* 0x002fea000383ffff */
[----:B------:R-:W-:Y:S05]  /*6220*/  BRA `(.L_x_126) ;  /* 0xfffffff800647947 */ /* 0x000fea000383ffff */
.L_x_107:
[----:B-1----:R1:W2:Y:S02]  /*6230*/  SYNCS.PHASECHK.TRANS64.TRYWAIT P0, [R11+URZ], R6 ;  /* 0x000000060b0075a7 */ /* 0x0022a4000800017f */
[----:B--2---:R-:W-:Y:S05]  /*6240*/  @!P0 NANOSLEEP.SYNCS 0x989680 ;  /* 0x009896800000895d */ /* 0x004fea0003900000 */
[----:B------:R-:W2:Y:S02]  /*6250*/  @!P0 SYNCS.PHASECHK.TRANS64 P0, [R11+URZ], R6 ;  /* 0x000000060b0085a7 */ /* 0x000ea4000800007f */
[----:B--2---:R-:W-:Y:S05]  /*6260*/  @!P0 BRA `(.L_x_107) ;  /* 0xfffffffc00f08947 */ /* 0x004fea000383ffff */
[----:B------:R-:W-:Y:S05]  /*6270*/  BRA `(.L_x_127) ;  /* 0xfffffff8006c7947 */ /* 0x000fea000383ffff */
.L_x_128:
[----:B------:R-:W-:-:S00]  /*6280*/  BRA `(.L_x_128) ;  /* 0xfffffffc00fc7947 */ /* 0x000fc0000383ffff */
[----:B------:R-:W-:-:S00]  /*6290*/  NOP ;  /* 0x0000000000007918 */ /* 0x000fc00000000000 */
        /* <DEDUP_REMOVED lines=14> */
.L_x_129:


//--------------------- .nv.shared._ZN7cutlass13device_kernelINS_4gemm6kernel13GemmUniversalIN4cute5tupleIJiiiiEEENS1_10collective13CollectiveMmaINS1_37MainloopSm90TmaGmmaWarpSpecializedFP8ILi13ENS5_IJNS4_1CILi2EEENSA_ILi1EEESC_EEENS1_35KernelTmaWarpSpecializedCooperativeEEENS5_IJNSA_ILi256EEENSA_ILi16EEENSA_ILi64EEEEEENS_12float_e4m3_tENS5_IJlSC_lEEESK_SL_NS4_8TiledMMAINS4_8MMA_AtomIJNS4_4SM904GMMA30MMA_64x16x32_F32E4M3E4M3_SS_TNILNSP_7ScaleInE1ELSR_1EEEEEENS4_6LayoutISD_NS5_IJSC_NSA_ILi0EEESV_EEEEENS5_IJNS4_10UnderscoreESY_SY_EEEEENS4_13SM90_TMA_LOADENS4_14ComposedLayoutINS4_7SwizzleILi2ELi4ELi3EEENS4_18smem_ptr_flag_bitsILi8EEENSU_INS5_IJNSA_ILi8EEESI_EEENS5_IJSI_SC_EEEEEEEvNS4_8identityENS4_23SM90_TMA_LOAD_MULTICASTES1B_vS1C_EENS_8epilogue10collective6detail29Sm90TmaWarpSpecializedAdapterINS1G_15DefaultEpilogueISK_SL_SL_NS1F_6thread17LinearCombinationISK_Li1EffLNS1K_9ScaleType4KindE0ELNS_15FloatRoundStyleE2ESK_EENS1_15EpilogueDefaultEEEEEvvEEEEvNT_6ParamsE --------------------------
	.section	.nv.shared._ZN7cutlass13device_kernelINS_4gemm6kernel13GemmUniversalIN4cute5tupleIJiiiiEEENS1_10collective13CollectiveMmaINS1_37MainloopSm90TmaGmmaWarpSpecializedFP8ILi13ENS5_IJNS4_1CILi2EEENSA_ILi1EEESC_EEENS1_35KernelTmaWarpSpecializedCooperativeEEENS5_IJNSA_ILi256EEENSA_ILi16EEENSA_ILi64EEEEEENS_12float_e4m3_tENS5_IJlSC_lEEESK_SL_NS4_8TiledMMAINS4_8MMA_AtomIJNS4_4SM904GMMA30MMA_64x16x32_F32E4M3E4M3_SS_TNILNSP_7ScaleInE1ELSR_1EEEEEENS4_6LayoutISD_NS5_IJSC_NSA_ILi0EEESV_EEEEENS5_IJNS4_10UnderscoreESY_SY_EEEEENS4_13SM90_TMA_LOADENS4_14ComposedLayoutINS4_7SwizzleILi2ELi4ELi3EEENS4_18smem_ptr_flag_bitsILi8EEENSU_INS5_IJNSA_ILi8EEESI_EEENS5_IJSI_SC_EEEEEEEvNS4_8identityENS4_23SM90_TMA_LOAD_MULTICASTES1B_vS1C_EENS_8epilogue10collective6detail29Sm90TmaWarpSpecializedAdapterINS1G_15DefaultEpilogueISK_SL_SL_NS1F_6thread17LinearCombinationISK_Li1EffLNS1K_9ScaleType4KindE0ELNS_15FloatRoundStyleE2ESK_EENS1_15EpilogueDefaultEEEEEvvEEEEvNT_6ParamsE,"aw",@nobits
	.sectionflags	@""
	.align	16
	.zero		1024


//--------------------- .nv.shared.reserved.0     --------------------------
	.section	.nv.shared.reserved.0,"aw",@nobits
	.weak		__nv_reservedSMEM_offset_0_alias
	.size		__nv_reservedSMEM_offset_0_alias, 0, 0
	.other		__nv_reservedSMEM_offset_0_alias,@"STO_CUDA_RESERVED_SHARED STV_DEFAULT"
__nv_reservedSMEM_offset_0_alias:
	.zero		0


//--------------------- .nv.global                --------------------------
	.section	.nv.global,"aw",@nobits
.nv.global:
	.type		_ZN40_INTERNAL_106e25ab_4_k_cu_c6e6aa5f_143594cute1_E,@object
	.size		_ZN40_INTERNAL_106e25ab_4_k_cu_c6e6aa5f_143594cute1_E,(_ZN40_INTERNAL_106e25ab_4_k_cu_c6e6aa5f_143594cuda3std3__45__cpo6cbeginE - _ZN40_INTERNAL_106e25ab_4_k_cu_c6e6aa5f_143594cute1_E)
_ZN40_INTERNAL_106e25ab_4_k_cu_c6e6aa5f_143594cute1_E:
	.zero		1
	.type		_ZN40_INTERNAL_106e25ab_4_k_cu_c6e6aa5f_143594cuda3std3__45__cpo6cbeginE,@object
	.size		_ZN40_INTERNAL_106e25ab_4_k_cu_c6e6aa5f_143594cuda3std3__45__cpo6cbeginE,(_ZN40_INTERNAL_106e25ab_4_k_cu_c6e6aa5f_143594cuda3std3__48in_placeE - _ZN40_INTERNAL_106e25ab_4_k_cu_c6e6aa5f_143594cuda3std3__45__cpo6cbeginE)
_ZN40_INTERNAL_106e25ab_4_k_cu_c6e6aa5f_143594cuda3std3__45__cpo6cbeginE:
	.zero		1
	.type		_ZN40_INTERNAL_106e25ab_4_k_cu_c6e6aa5f_143594cuda3std3__48in_placeE,@object
	.size		_ZN40_INTERNAL_106e25ab_4_k_cu_c6e6aa5f_143594cuda3std3__48in_placeE,(_ZN40_INTERNAL_106e25ab_4_k_cu_c6e6aa5f_143594cuda3std6ranges3__45__cpo9iter_moveE - _ZN40_INTERNAL_106e25ab_4_k_cu_c6e6aa5f_143594cuda3std3__48in_placeE)
_ZN40_INTERNAL_106e25ab_4_k_cu_c6e6aa5f_143594cuda3std3__48in_placeE:
	.zero		1
	.type		_ZN40_INTERNAL_106e25ab_4_k_cu_c6e6aa5f_143594cuda3std6ranges3__45__cpo9iter_moveE,@object
	.size		_ZN40_INTERNAL_106e25ab_4_k_cu_c6e6aa5f_143594cuda3std6ranges3__45__cpo9iter_moveE,(_ZN40_INTERNAL_106e25ab_4_k_cu_c6e6aa5f_143594cuda3std3__45__cpo5beginE - _ZN40_INTERNAL_106e25ab_4_k_cu_c6e6aa5f_143594cuda3std6ranges3__45__cpo9iter_moveE)
_ZN40_INTERNAL_106e25ab_4_k_cu_c6e6aa5f_143594cuda3std6ranges3__45__cpo9iter_moveE:
	.zero		1
	.type		_ZN40_INTERNAL_106e25ab_4_k_cu_c6e6aa5f_143594cuda3std3__45__cpo5beginE,@object
	.size		_ZN40_INTERNAL_106e25ab_4_k_cu_c6e6aa5f_143594cuda3std3__45__cpo5beginE,(_ZN40_INTERNAL_106e25ab_4_k_cu_c6e6aa5f_143594cuda3std3__442_GLOBAL__N__106e25ab_4_k_cu_c6e6aa5f_143596ignoreE - _ZN40_INTERNAL_106e25ab_4_k_cu_c6e6aa5f_143594cuda3std3__45__cpo5beginE)
_ZN40_INTERNAL_106e25ab_4_k_cu_c6e6aa5f_143594cuda3std3__45__cpo5beginE:
	.zero		1
	.type		_ZN40_INTERNAL_106e25ab_4_k_cu_c6e6aa5f_143594cuda3std3__442_GLOBAL__N__106e25ab_4_k_cu_c6e6aa5f_143596ignoreE,@object
	.size		_ZN40_INTERNAL_106e25ab_4_k_cu_c6e6aa5f_143594cuda3std3__442_GLOBAL__N__106e25ab_4_k_cu_c6e6aa5f_143596ignoreE,(_ZN40_INTERNAL_106e25ab_4_k_cu_c6e6aa5f_143594cute7productE - _ZN40_INTERNAL_106e25ab_4_k_cu_c6e6aa5f_143594cuda3std3__442_GLOBAL__N__106e25ab_4_k_cu_c6e6aa5f_143596ignoreE)
_ZN40_INTERNAL_106e25ab_4_k_cu_c6e6aa5f_143594cuda3std3__442_GLOBAL__N__106e25ab_4_k_cu_c6e6aa5f_143596ignoreE:
	.zero		1
	.type		_ZN40_INTERNAL_106e25ab_4_k_cu_c6e6aa5f_143594cute7productE,@object
	.size		_ZN40_INTERNAL_106e25ab_4_k_cu_c6e6aa5f_143594cute7productE,(_ZN40_INTERNAL_106e25ab_4_k_cu_c6e6aa5f_143594cuda3std3__45__cpo3endE - _ZN40_INTERNAL_106e25ab_4_k_cu_c6e6aa5f_143594cute7productE)
_ZN40_INTERNAL_106e25ab_4_k_cu_c6e6aa5f_143594cute7productE:
	.zero		1
	.type		_ZN40_INTERNAL_106e25ab_4_k_cu_c6e6aa5f_143594cuda3std3__45__cpo3endE,@object
	.size		_ZN40_INTERNAL_106e25ab_4_k_cu_c6e6aa5f_143594cuda3std3__45__cpo3endE,(_ZN40_INTERNAL_106e25ab_4_k_cu_c6e6aa5f_143594cuda3std3__419piecewise_constructE - _ZN40_INTERNAL_106e25ab_4_k_cu_c6e6aa5f_143594cuda3std3__45__cpo3endE)
_ZN40_INTERNAL_106e25ab_4_k_cu_c6e6aa5f_143594cuda3std3__45__cpo3endE:
	.zero		1
	.type		_ZN40_INTERNAL_106e25ab_4_k_cu_c6e6aa5f_143594cuda3std3__419piecewise_constructE,@object
	.size		_ZN40_INTERNAL_106e25ab_4_k_cu_c6e6aa5f_143594cuda3std3__419piecewise_constructE,(_ZN40_INTERNAL_106e25ab_4_k_cu_c6e6aa5f_143594cuda3std3__45__cpo4cendE - _ZN40_INTERNAL_106e25ab_4_k_cu_c6e6aa5f_143594cuda3std3__419piecewise_constructE)
_ZN40_INTERNAL_106e25ab_4_k_cu_c6e6aa5f_143594cuda3std3__419piecewise_constructE:
	.zero		1
	.type		_ZN40_INTERNAL_106e25ab_4_k_cu_c6e6aa5f_143594cuda3std3__45__cpo4cendE,@object
	.size		_ZN40_INTERNAL_106e25ab_4_k_cu_c6e6aa5f_143594cuda3std3__45__cpo4cendE,(_ZN40_INTERNAL_106e25ab_4_k_cu_c6e6aa5f_143594cuda3std6ranges3__45__cpo4swapE - _ZN40_INTERNAL_106e25ab_4_k_cu_c6e6aa5f_143594cuda3std3__45__cpo4cendE)
_ZN40_INTERNAL_106e25ab_4_k_cu_c6e6aa5f_143594cuda3std3__45__cpo4cendE:
	.zero		1
	.type		_ZN40_INTERNAL_106e25ab_4_k_cu_c6e6aa5f_143594cuda3std6ranges3__45__cpo4swapE,@object
	.size		_ZN40_INTERNAL_106e25ab_4_k_cu_c6e6aa5f_143594cuda3std6ranges3__45__cpo4swapE,(.L_7 - _ZN40_INTERNAL_106e25ab_4_k_cu_c6e6aa5f_143594cuda3std6ranges3__45__cpo4swapE)
_ZN40_INTERNAL_106e25ab_4_k_cu_c6e6aa5f_143594cuda3std6ranges3__45__cpo4swapE:
	.zero		1
.L_7:


//--------------------- .nv.constant0._ZN7cutlass13device_kernelINS_4gemm6kernel13GemmUniversalIN4cute5tupleIJiiiiEEENS1_10collective13CollectiveMmaINS1_37MainloopSm90TmaGmmaWarpSpecializedFP8ILi13ENS5_IJNS4_1CILi2EEENSA_ILi1EEESC_EEENS1_35KernelTmaWarpSpecializedCooperativeEEENS5_IJNSA_ILi256EEENSA_ILi16EEENSA_ILi64EEEEEENS_12float_e4m3_tENS5_IJlSC_lEEESK_SL_NS4_8TiledMMAINS4_8MMA_AtomIJNS4_4SM904GMMA30MMA_64x16x32_F32E4M3E4M3_SS_TNILNSP_7ScaleInE1ELSR_1EEEEEENS4_6LayoutISD_NS5_IJSC_NSA_ILi0EEESV_EEEEENS5_IJNS4_10UnderscoreESY_SY_EEEEENS4_13SM90_TMA_LOADENS4_14ComposedLayoutINS4_7SwizzleILi2ELi4ELi3EEENS4_18smem_ptr_flag_bitsILi8EEENSU_INS5_IJNSA_ILi8EEESI_EEENS5_IJSI_SC_EEEEEEEvNS4_8identityENS4_23SM90_TMA_LOAD_MULTICASTES1B_vS1C_EENS_8epilogue10collective6detail29Sm90TmaWarpSpecializedAdapterINS1G_15DefaultEpilogueISK_SL_SL_NS1F_6thread17LinearCombinationISK_Li1EffLNS1K_9ScaleType4KindE0ELNS_15FloatRoundStyleE2ESK_EENS1_15EpilogueDefaultEEEEEvvEEEEvNT_6ParamsE --------------------------
	.section	.nv.constant0._ZN7cutlass13device_kernelINS_4gemm6kernel13GemmUniversalIN4cute5tupleIJiiiiEEENS1_10collective13CollectiveMmaINS1_37MainloopSm90TmaGmmaWarpSpecializedFP8ILi13ENS5_IJNS4_1CILi2EEENSA_ILi1EEESC_EEENS1_35KernelTmaWarpSpecializedCooperativeEEENS5_IJNSA_ILi256EEENSA_ILi16EEENSA_ILi64EEEEEENS_12float_e4m3_tENS5_IJlSC_lEEESK_SL_NS4_8TiledMMAINS4_8MMA_AtomIJNS4_4SM904GMMA30MMA_64x16x32_F32E4M3E4M3_SS_TNILNSP_7ScaleInE1ELSR_1EEEEEENS4_6LayoutISD_NS5_IJSC_NSA_ILi0EEESV_EEEEENS5_IJNS4_10UnderscoreESY_SY_EEEEENS4_13SM90_TMA_LOADENS4_14ComposedLayoutINS4_7SwizzleILi2ELi4ELi3EEENS4_18smem_ptr_flag_bitsILi8EEENSU_INS5_IJNSA_ILi8EEESI_EEENS5_IJSI_SC_EEEEEEEvNS4_8identityENS4_23SM90_TMA_LOAD_MULTICASTES1B_vS1C_EENS_8epilogue10collective6detail29Sm90TmaWarpSpecializedAdapterINS1G_15DefaultEpilogueISK_SL_SL_NS1F_6thread17LinearCombinationISK_Li1EffLNS1K_9ScaleType4KindE0ELNS_15FloatRoundStyleE2ESK_EENS1_15EpilogueDefaultEEEEEvvEEEEvNT_6ParamsE,"a",@progbits
	.sectionflags	@""
	.align	4
.nv.constant0._ZN7cutlass13device_kernelINS_4gemm6kernel13GemmUniversalIN4cute5tupleIJiiiiEEENS1_10collective13CollectiveMmaINS1_37MainloopSm90TmaGmmaWarpSpecializedFP8ILi13ENS5_IJNS4_1CILi2EEENSA_ILi1EEESC_EEENS1_35KernelTmaWarpSpecializedCooperativeEEENS5_IJNSA_ILi256EEENSA_ILi16EEENSA_ILi64EEEEEENS_12float_e4m3_tENS5_IJlSC_lEEESK_SL_NS4_8TiledMMAINS4_8MMA_AtomIJNS4_4SM904GMMA30MMA_64x16x32_F32E4M3E4M3_SS_TNILNSP_7ScaleInE1ELSR_1EEEEEENS4_6LayoutISD_NS5_IJSC_NSA_ILi0EEESV_EEEEENS5_IJNS4_10UnderscoreESY_SY_EEEEENS4_13SM90_TMA_LOADENS4_14ComposedLayoutINS4_7SwizzleILi2ELi4ELi3EEENS4_18smem_ptr_flag_bitsILi8EEENSU_INS5_IJNSA_ILi8EEESI_EEENS5_IJSI_SC_EEEEEEEvNS4_8identityENS4_23SM90_TMA_LOAD_MULTICASTES1B_vS1C_EENS_8epilogue10collective6detail29Sm90TmaWarpSpecializedAdapterINS1G_15DefaultEpilogueISK_SL_SL_NS1F_6thread17LinearCombinationISK_Li1EffLNS1K_9ScaleType4KindE0ELNS_15FloatRoundStyleE2ESK_EENS1_15EpilogueDefaultEEEEEvvEEEEvNT_6ParamsE:
	.zero		1664


//--------------------- SYMBOLS --------------------------

	.type		.nv.reservedSmem.offset0,@object
	.size		.nv.reservedSmem.offset0,0x4
